def matmul_kernel(
    a_ptr,
    b_ptr,
    c_ptr,
    M,
    N,
    K,
    stride_am,
    stride_ak,
    stride_bk,
    stride_bn,
    stride_cm,
    stride_cn,
    BLOCK_M: tl.constexpr,
    BLOCK_N: tl.constexpr,
    BLOCK_K: tl.constexpr,
    GROUP_M: tl.constexpr,
):
    pid = tl.program_id(axis=0)
    num_pid_m = tl.cdiv(M, BLOCK_M)
    num_pid_n = tl.cdiv(N, BLOCK_N)
    num_pid_in_group = GROUP_M * num_pid_n
    group_id = pid // num_pid_in_group
    first_pid_m = group_id * GROUP_M
    group_size_m = min(num_pid_m - first_pid_m, GROUP_M)
    pid_m = first_pid_m + ((pid % num_pid_in_group) % group_size_m)
    pid_n = (pid % num_pid_in_group) // group_size_m

    offs_am = (pid_m * BLOCK_M + tl.arange(0, BLOCK_M)) % M
    offs_bn = (pid_n * BLOCK_N + tl.arange(0, BLOCK_N)) % N
    offs_k = tl.arange(0, BLOCK_K)
    a_ptrs = a_ptr + offs_am[:, None] * stride_am + offs_k[None, :] * stride_ak
    b_ptrs = b_ptr + offs_k[:, None] * stride_bk + offs_bn[None, :] * stride_bn

    acc = tl.zeros((BLOCK_M, BLOCK_N), dtype=tl.float32)
    for kk in range(0, tl.cdiv(K, BLOCK_K)):
        a = tl.load(a_ptrs, mask=offs_k[None, :] < K - kk * BLOCK_K, other=0.0)
        b = tl.load(b_ptrs, mask=offs_k[:, None] < K - kk * BLOCK_K, other=0.0)
        acc = tl.dot(a, b, acc)
        a_ptrs += BLOCK_K * stride_ak
        b_ptrs += BLOCK_K * stride_bk

    c = acc.to(c_ptr.dtype.element_ty)
    offs_cm = pid_m * BLOCK_M + tl.arange(0, BLOCK_M)
    offs_cn = pid_n * BLOCK_N + tl.arange(0, BLOCK_N)
    c_ptrs = c_ptr + offs_cm[:, None] * stride_cm + offs_cn[None, :] * stride_cn
    mask = (offs_cm[:, None] < M) & (offs_cn[None, :] < N)
    tl.store(c_ptrs, c, mask=mask)

# config = {"BLOCK_K": 64, "BLOCK_M": 64, "BLOCK_N": 128, "GROUP_M": 8, "arch": "sm_90", "dtype": "bf16", "num_ctas": 2, "num_stages": 3, "num_warps": 4}
# arch = sm_90


// ===== COMPILED SASS (sm_90a) =====

	.target	sm_90a

	.elftype	@"ET_EXEC"


//--------------------- .note.nv.tkinfo           --------------------------
	.section	.note.nv.tkinfo,"",@"SHT_NOTE"
	.sectionflags	@"SHF_NOTE_NV_TKINFO"
	.tkinfo
        /*0018*/ 	.word	0x00000002
        /*0030*/ 	.string	""
        /*0030*/ 	.string	"ptxas"
        /*0030*/ 	.string	"Cuda compilation tools, release 13.0, V13.0.88"
        /*0030*/ 	.string	"Build cuda_13.0.r13.0/compiler.36424714_0"
        /*0030*/ 	.string	"-v  -suppress-debug-info  -lineinfo  -arch sm_90a "



//--------------------- .note.nv.cuinfo           --------------------------
	.section	.note.nv.cuinfo,"",@"SHT_NOTE"
	.sectionflags	@"SHF_NOTE_NV_CUINFO"
        /*0018*/ 	.short	0x0002
        /*001a*/ 	.short	0x005a
        /*001c*/ 	.short	0x0082
	.zero		2


//--------------------- .nv.info                  --------------------------
	.section	.nv.info,"",@"SHT_CUDA_INFO"
	.align	4


	//----- nvinfo : EIATTR_REGCOUNT
	.align		4
        /*0000*/ 	.byte	0x04, 0x2f
        /*0002*/ 	.short	(.L_1 - .L_0)
	.align		4
.L_0:
        /*0004*/ 	.word	index@(matmul_kernel)
        /*0008*/ 	.word	0x000000fe


	//----- nvinfo : EIATTR_FRAME_SIZE
	.align		4
.L_1:
        /*000c*/ 	.byte	0x04, 0x11
        /*000e*/ 	.short	(.L_3 - .L_2)
	.align		4
.L_2:
        /*0010*/ 	.word	index@(matmul_kernel)
        /*0014*/ 	.word	0x00000000


	//----- nvinfo : EIATTR_MIN_STACK_SIZE
	.align		4
.L_3:
        /*0018*/ 	.byte	0x04, 0x12
        /*001a*/ 	.short	(.L_5 - .L_4)
	.align		4
.L_4:
        /*001c*/ 	.word	index@(matmul_kernel)
        /*0020*/ 	.word	0x00000000
.L_5:


//--------------------- .nv.compat                --------------------------
	.section	.nv.compat,"",@"SHT_CUDA_COMPAT_INFO"
	.align	4
        /*0000*/ 	.byte	0x02, 0x09, 0x01, 0x00, 0x02, 0x02, 0x04, 0x00, 0x02, 0x05, 0x05, 0x00, 0x03, 0x07, 0x01, 0x01
        /*0010*/ 	.byte	0x02, 0x03, 0x00, 0x00, 0x02, 0x06, 0x01, 0x00, 0x04, 0x0b, 0x08, 0x00, 0x00, 0x00, 0x00, 0x00
        /*0020*/ 	.byte	0x00, 0x00, 0x00, 0x00


//--------------------- .nv.info.matmul_kernel    --------------------------
	.section	.nv.info.matmul_kernel,"",@"SHT_CUDA_INFO"
	.sectionflags	@""
	.align	4


	//----- nvinfo : EIATTR_CUDA_API_VERSION
	.align		4
        /*0000*/ 	.byte	0x04, 0x37
        /*0002*/ 	.short	(.L_7 - .L_6)
.L_6:
        /*0004*/ 	.word	0x00000082


	//----- nvinfo : EIATTR_KPARAM_INFO
	.align		4
.L_7:
        /*0008*/ 	.byte	0x04, 0x17
        /*000a*/ 	.short	(.L_9 - .L_8)
.L_8:
        /*000c*/ 	.word	0x00000000
        /*0010*/ 	.short	0x000d
        /*0012*/ 	.short	0x0048
        /*0014*/ 	.byte	0x00, 0xf4, 0x21, 0x00


	//----- nvinfo : EIATTR_KPARAM_INFO
	.align		4
.L_9:
        /*0018*/ 	.byte	0x04, 0x17
        /*001a*/ 	.short	(.L_11 - .L_10)
.L_10:
        /*001c*/ 	.word	0x00000000
        /*0020*/ 	.short	0x000c
        /*0022*/ 	.short	0x0040
        /*0024*/ 	.byte	0x00, 0xf4, 0x21, 0x00


	//----- nvinfo : EIATTR_KPARAM_INFO
	.align		4
.L_11:
        /*0028*/ 	.byte	0x04, 0x17
        /*002a*/ 	.short	(.L_13 - .L_12)
.L_12:
        /*002c*/ 	.word	0x00000000
        /*0030*/ 	.short	0x000b
        /*0032*/ 	.short	0x0038
        /*0034*/ 	.byte	0x00, 0xf0, 0x11, 0x00


	//----- nvinfo : EIATTR_KPARAM_INFO
	.align		4
.L_13:
        /*0038*/ 	.byte	0x04, 0x17
        /*003a*/ 	.short	(.L_15 - .L_14)
.L_14:
        /*003c*/ 	.word	0x00000000
        /*0040*/ 	.short	0x000a
        /*0042*/ 	.short	0x0034
        /*0044*/ 	.byte	0x00, 0xf0, 0x11, 0x00


	//----- nvinfo : EIATTR_KPARAM_INFO
	.align		4
.L_15:
        /*0048*/ 	.byte	0x04, 0x17
        /*004a*/ 	.short	(.L_17 - .L_16)
.L_16:
        /*004c*/ 	.word	0x00000000
        /*0050*/ 	.short	0x0009
        /*0052*/ 	.short	0x0030
        /*0054*/ 	.byte	0x00, 0xf0, 0x11, 0x00


	//----- nvinfo : EIATTR_KPARAM_INFO
	.align		4
.L_17:
        /*0058*/ 	.byte	0x04, 0x17
        /*005a*/ 	.short	(.L_19 - .L_18)
.L_18:
        /*005c*/ 	.word	0x00000000
        /*0060*/ 	.short	0x0008
        /*0062*/ 	.short	0x002c
        /*0064*/ 	.byte	0x00, 0xf0, 0x11, 0x00


	//----- nvinfo : EIATTR_KPARAM_INFO
	.align		4
.L_19:
        /*0068*/ 	.byte	0x04, 0x17
        /*006a*/ 	.short	(.L_21 - .L_20)
.L_20:
        /*006c*/ 	.word	0x00000000
        /*0070*/ 	.short	0x0007
        /*0072*/ 	.short	0x0028
        /*0074*/ 	.byte	0x00, 0xf0, 0x11, 0x00


	//----- nvinfo : EIATTR_KPARAM_INFO
	.align		4
.L_21:
        /*0078*/ 	.byte	0x04, 0x17
        /*007a*/ 	.short	(.L_23 - .L_22)
.L_22:
        /*007c*/ 	.word	0x00000000
        /*0080*/ 	.short	0x0006
        /*0082*/ 	.short	0x0024
        /*0084*/ 	.byte	0x00, 0xf0, 0x11, 0x00


	//----- nvinfo : EIATTR_KPARAM_INFO
	.align		4
.L_23:
        /*0088*/ 	.byte	0x04, 0x17
        /*008a*/ 	.short	(.L_25 - .L_24)
.L_24:
        /*008c*/ 	.word	0x00000000
        /*0090*/ 	.short	0x0005
        /*0092*/ 	.short	0x0020
        /*0094*/ 	.byte	0x00, 0xf0, 0x11, 0x00


	//----- nvinfo : EIATTR_KPARAM_INFO
	.align		4
.L_25:
        /*0098*/ 	.byte	0x04, 0x17
        /*009a*/ 	.short	(.L_27 - .L_26)
.L_26:
        /*009c*/ 	.word	0x00000000
        /*00a0*/ 	.short	0x0004
        /*00a2*/ 	.short	0x001c
        /*00a4*/ 	.byte	0x00, 0xf0, 0x11, 0x00


	//----- nvinfo : EIATTR_KPARAM_INFO
	.align		4
.L_27:
        /*00a8*/ 	.byte	0x04, 0x17
        /*00aa*/ 	.short	(.L_29 - .L_28)
.L_28:
        /*00ac*/ 	.word	0x00000000
        /*00b0*/ 	.short	0x0003
        /*00b2*/ 	.short	0x0018
        /*00b4*/ 	.byte	0x00, 0xf0, 0x11, 0x00


	//----- nvinfo : EIATTR_KPARAM_INFO
	.align		4
.L_29:
        /*00b8*/ 	.byte	0x04, 0x17
        /*00ba*/ 	.short	(.L_31 - .L_30)
.L_30:
        /*00bc*/ 	.word	0x00000000
        /*00c0*/ 	.short	0x0002
        /*00c2*/ 	.short	0x0010
        /*00c4*/ 	.byte	0x00, 0xf4, 0x21, 0x00


	//----- nvinfo : EIATTR_KPARAM_INFO
	.align		4
.L_31:
        /*00c8*/ 	.byte	0x04, 0x17
        /*00ca*/ 	.short	(.L_33 - .L_32)
.L_32:
        /*00cc*/ 	.word	0x00000000
        /*00d0*/ 	.short	0x0001
        /*00d2*/ 	.short	0x0008
        /*00d4*/ 	.byte	0x00, 0xf4, 0x21, 0x00


	//----- nvinfo : EIATTR_KPARAM_INFO
	.align		4
.L_33:
        /*00d8*/ 	.byte	0x04, 0x17
        /*00da*/ 	.short	(.L_35 - .L_34)
.L_34:
        /*00dc*/ 	.word	0x00000000
        /*00e0*/ 	.short	0x0000
        /*00e2*/ 	.short	0x0000
        /*00e4*/ 	.byte	0x00, 0xf4, 0x21, 0x00


	//----- nvinfo : EIATTR_EXPLICIT_CLUSTER
	.align		4
.L_35:
        /*00e8*/ 	.byte	0x01, 0x3e
	.zero		2


	//----- nvinfo : EIATTR_CTA_PER_CLUSTER
	.align		4
        /*00ec*/ 	.byte	0x04, 0x3d
        /*00ee*/ 	.short	(.L_37 - .L_36)
.L_36:
        /*00f0*/ 	.word	0x00000002
        /*00f4*/ 	.word	0x00000001
        /*00f8*/ 	.word	0x00000001


	//----- nvinfo : EIATTR_SPARSE_MMA_MASK
	.align		4
.L_37:
        /*00fc*/ 	.byte	0x03, 0x50
        /*00fe*/ 	.short	0x0000


	//----- nvinfo : EIATTR_MAXREG_COUNT
	.align		4
        /*0100*/ 	.byte	0x03, 0x1b
        /*0102*/ 	.short	0x00ff


	//----- nvinfo : EIATTR_NUM_BARRIERS
	.align		4
        /*0104*/ 	.byte	0x02, 0x4c
        /*0106*/ 	.byte	0x01
	.zero		1


	//----- nvinfo : EIATTR_MERCURY_ISA_VERSION
	.align		4
        /*0108*/ 	.byte	0x03, 0x5f
        /*010a*/ 	.short	0x0101


	//----- nvinfo : EIATTR_EXIT_INSTR_OFFSETS
	.align		4
        /*010c*/ 	.byte	0x04, 0x1c
        /*010e*/ 	.short	(.L_39 - .L_38)


	//   ....[0]....
.L_38:
        /*0110*/ 	.word	0x00005700


	//   ....[1]....
        /*0114*/ 	.word	0x00005730


	//----- nvinfo : EIATTR_REQNTID
	.align		4
.L_39:
        /*0118*/ 	.byte	0x04, 0x10
        /*011a*/ 	.short	(.L_41 - .L_40)
.L_40:
        /*011c*/ 	.word	0x00000080
        /*0120*/ 	.word	0x00000001
        /*0124*/ 	.word	0x00000001


	//----- nvinfo : EIATTR_CBANK_PARAM_SIZE
	.align		4
.L_41:
        /*0128*/ 	.byte	0x03, 0x19
        /*012a*/ 	.short	0x0050


	//----- nvinfo : EIATTR_PARAM_CBANK
	.align		4
        /*012c*/ 	.byte	0x04, 0x0a
        /*012e*/ 	.short	(.L_43 - .L_42)
	.align		4
.L_42:
        /*0130*/ 	.word	index@(.nv.constant0.matmul_kernel)
        /*0134*/ 	.short	0x0210
        /*0136*/ 	.short	0x0050


	//----- nvinfo : EIATTR_SW_WAR
	.align		4
.L_43:
        /*0138*/ 	.byte	0x04, 0x36
        /*013a*/ 	.short	(.L_45 - .L_44)
.L_44:
        /*013c*/ 	.word	0x00000008
.L_45:


//--------------------- .nv.callgraph             --------------------------
	.section	.nv.callgraph,"",@"SHT_CUDA_CALLGRAPH"
	.align	4
	.sectionentsize	8
	.align		4
        /*0000*/ 	.word	0x00000000
	.align		4
        /*0004*/ 	.word	0xffffffff
	.align		4
        /*0008*/ 	.word	0x00000000
	.align		4
        /*000c*/ 	.word	0xfffffffe
	.align		4
        /*0010*/ 	.word	0x00000000
	.align		4
        /*0014*/ 	.word	0xfffffffd
	.align		4
        /*0018*/ 	.word	0x00000000
	.align		4
        /*001c*/ 	.word	0xfffffffc


//--------------------- .text.matmul_kernel       --------------------------
	.section	.text.matmul_kernel,"ax",@progbits
	.align	128
        .global         matmul_kernel
        .type           matmul_kernel,@function
        .size           matmul_kernel,(.L_x_3 - matmul_kernel)
        .other          matmul_kernel,@"STO_CUDA_ENTRY STV_DEFAULT"
matmul_kernel:
.text.matmul_kernel:
[----:B------:R-:W-:Y:S08]  /*0000*/  LDC R1, c[0x0][0x28] ;  /* 0x00000a00ff017b82 */ /* 0x000ff00000000800 */
[----:B------:R-:W0:Y:S01]  /*0010*/  LDC.64 R36, c[0x0][0x228] ;  /* 0x00008a00ff247b82 */ /* 0x000e220000000a00 */
[----:B------:R-:W1:Y:S01]  /*0020*/  S2R R72, SR_TID.X ;  /* 0x0000000000487919 */ /* 0x000e620000002100 */
[----:B------:R-:W-:Y:S01]  /*0030*/  ULDC.64 UR24, c[0x0][0x208] ;  /* 0x0000820000187ab9 */ /* 0x000fe20000000a00 */
[----:B------:R-:W-:-:S02]  /*0040*/  CS2R R24, SRZ ;  /* 0x0000000000187805 */ /* 0x000fc4000001ff00 */
[----:B------:R-:W-:Y:S02]  /*0050*/  CS2R R26, SRZ ;  /* 0x00000000001a7805 */ /* 0x000fe4000001ff00 */
[----:B------:R-:W-:Y:S02]  /*0060*/  CS2R R32, SRZ ;  /* 0x0000000000207805 */ /* 0x000fe4000001ff00 */
[----:B------:R-:W-:Y:S02]  /*0070*/  CS2R R34, SRZ ;  /* 0x0000000000227805 */ /* 0x000fe4000001ff00 */
[----:B------:R-:W-:Y:S01]  /*0080*/  CS2R R40, SRZ ;  /* 0x0000000000287805 */ /* 0x000fe2000001ff00 */
[----:B------:R-:W2:Y:S01]  /*0090*/  S2UR UR4, SR_CTAID.X ;  /* 0x00000000000479c3 */ /* 0x000ea20000002500 */
[----:B------:R-:W-:Y:S02]  /*00a0*/  CS2R R42, SRZ ;  /* 0x00000000002a7805 */ /* 0x000fe4000001ff00 */
[----:B------:R-:W-:-:S02]  /*00b0*/  CS2R R48, SRZ ;  /* 0x0000000000307805 */ /* 0x000fc4000001ff00 */
[----:B------:R-:W-:-:S03]  /*00c0*/  CS2R R50, SRZ ;  /* 0x0000000000327805 */ /* 0x000fc6000001ff00 */
[----:B------:R-:W3:Y:S01]  /*00d0*/  LDC R174, c[0x0][0x230] ;  /* 0x00008c00ffae7b82 */ /* 0x000ee20000000800 */
[----:B0-----:R-:W-:-:S07]  /*00e0*/  VIADD R0, R37, 0x7f ;  /* 0x0000007f25007836 */ /* 0x001fce0000000000 */
[----:B------:R-:W0:Y:S01]  /*00f0*/  S2UR UR12, SR_CgaCtaId ;  /* 0x00000000000c79c3 */ /* 0x000e220000008800 */
[----:B------:R-:W-:Y:S02]  /*0100*/  SHF.R.S32.HI R3, RZ, 0x1f, R0 ;  /* 0x0000001fff037819 */ /* 0x000fe40000011400 */
[----:B--2---:R-:W-:Y:S01]  /*0110*/  I2FP.F32.U32 R5, UR4 ;  /* 0x0000000400057c45 */ /* 0x004fe20008201000 */
[----:B------:R-:W-:Y:S01]  /*0120*/  ULDC UR4, c[0x0][0x150] ;  /* 0x0000540000047ab9 */ /* 0x000fe20000000800 */
[----:B------:R-:W-:Y:S02]  /*0130*/  LEA.HI R3, R3, R0, RZ, 0x7 ;  /* 0x0000000003037211 */ /* 0x000fe400078f38ff */
[----:B-1----:R-:W-:Y:S01]  /*0140*/  SHF.R.U32.HI R71, RZ, 0x6, R72 ;  /* 0x00000006ff477819 */ /* 0x002fe20000011648 */
[----:B------:R-:W-:Y:S01]  /*0150*/  FMUL R5, R5, UR4 ;  /* 0x0000000405057c20 */ /* 0x000fe20008400000 */
[----:B------:R-:W-:Y:S01]  /*0160*/  SHF.R.S32.HI R3, RZ, 0x7, R3 ;  /* 0x00000007ff037819 */ /* 0x000fe20000011403 */
[----:B---3--:R-:W-:Y:S01]  /*0170*/  VIADD R174, R174, 0x3f ;  /* 0x0000003faeae7836 */ /* 0x008fe20000000000 */
[----:B------:R-:W-:-:S03]  /*0180*/  SGXT.U32 R71, R71, 0x1 ;  /* 0x000000014747781a */ /* 0x000fc60000000000 */
[----:B------:R-:W-:Y:S01]  /*0190*/  IMAD.SHL.U32 R4, R3, 0x8, RZ ;  /* 0x0000000803047824 */ /* 0x000fe200078e00ff */
[----:B------:R-:W1:Y:S01]  /*01a0*/  F2I.U32.TRUNC.NTZ R5, R5 ;  /* 0x0000000500057305 */ /* 0x000e62000020f000 */
[----:B------:R-:W-:-:S03]  /*01b0*/  LOP3.LUT R87, R72, 0x3f, RZ, 0xc0, !PT ;  /* 0x0000003f48577812 */ /* 0x000fc600078ec0ff */
[----:B------:R-:W-:-:S04]  /*01c0*/  IABS R7, R4 ;  /* 0x0000000400077213 */ /* 0x000fc80000000000 */
[----:B------:R-:W2:Y:S01]  /*01d0*/  I2F.RP R0, R7 ;  /* 0x0000000700007306 */ /* 0x000ea20000209400 */
[----:B-1----:R-:W-:-:S07]  /*01e0*/  IABS R11, R5 ;  /* 0x00000005000b7213 */ /* 0x002fce0000000000 */
[----:B--2---:R-:W1:Y:S02]  /*01f0*/  MUFU.RCP R0, R0 ;  /* 0x0000000000007308 */ /* 0x004e640000001000 */
[----:B-1----:R-:W-:Y:S01]  /*0200*/  VIADD R2, R0, 0xffffffe ;  /* 0x0ffffffe00027836 */ /* 0x002fe20000000000 */
[----:B------:R-:W-:-:S05]  /*0210*/  IABS R0, R4 ;  /* 0x0000000400007213 */ /* 0x000fca0000000000 */
[----:B------:R1:W2:Y:S01]  /*0220*/  F2I.FTZ.U32.TRUNC.NTZ R3, R2 ;  /* 0x0000000200037305 */ /* 0x0002a2000021f000 */
[----:B------:R-:W-:Y:S02]  /*0230*/  IMAD.MOV R0, RZ, RZ, -R0 ;  /* 0x000000ffff007224 */ /* 0x000fe400078e0a00 */
[----:B-1----:R-:W-:Y:S02]  /*0240*/  IMAD.MOV.U32 R2, RZ, RZ, RZ ;  /* 0x000000ffff027224 */ /* 0x002fe400078e00ff */
[----:B--2---:R-:W-:-:S04]  /*0250*/  IMAD.MOV R6, RZ, RZ, -R3 ;  /* 0x000000ffff067224 */ /* 0x004fc800078e0a03 */
[----:B------:R-:W-:-:S04]  /*0260*/  IMAD R9, R6, R7, RZ ;  /* 0x0000000706097224 */ /* 0x000fc800078e02ff */
[----:B------:R-:W-:-:S06]  /*0270*/  IMAD.HI.U32 R2, R3, R9, R2 ;  /* 0x0000000903027227 */ /* 0x000fcc00078e0002 */
[----:B------:R-:W-:-:S04]  /*0280*/  IMAD.HI.U32 R2, R2, R11, RZ ;  /* 0x0000000b02027227 */ /* 0x000fc800078e00ff */
[----:B------:R-:W-:-:S05]  /*0290*/  IMAD R0, R2, R0, R11 ;  /* 0x0000000002007224 */ /* 0x000fca00078e020b */
[----:B------:R-:W-:-:S13]  /*02a0*/  ISETP.GT.U32.AND P1, PT, R7, R0, PT ;  /* 0x000000000700720c */ /* 0x000fda0003f24070 */
[----:B------:R-:W-:Y:S02]  /*02b0*/  @!P1 IMAD.IADD R0, R0, 0x1, -R7 ;  /* 0x0000000100009824 */ /* 0x000fe400078e0a07 */
[----:B------:R-:W-:Y:S01]  /*02c0*/  @!P1 VIADD R2, R2, 0x1 ;  /* 0x0000000102029836 */ /* 0x000fe20000000000 */
[----:B------:R-:W-:Y:S02]  /*02d0*/  ISETP.NE.AND P1, PT, R4, RZ, PT ;  /* 0x000000ff0400720c */ /* 0x000fe40003f25270 */
[----:B------:R-:W-:Y:S02]  /*02e0*/  ISETP.GE.U32.AND P0, PT, R0, R7, PT ;  /* 0x000000070000720c */ /* 0x000fe40003f06070 */
[----:B------:R-:W-:-:S04]  /*02f0*/  LOP3.LUT R0, R5, R4, RZ, 0x3c, !PT ;  /* 0x0000000405007212 */ /* 0x000fc800078e3cff */
[----:B------:R-:W-:Y:S01]  /*0300*/  ISETP.GE.AND P2, PT, R0, RZ, PT ;  /* 0x000000ff0000720c */ /* 0x000fe20003f46270 */
[----:B------:R-:W-:-:S05]  /*0310*/  VIADD R0, R36, 0x3f ;  /* 0x0000003f24007836 */ /* 0x000fca0000000000 */
[----:B------:R-:W-:Y:S01]  /*0320*/  SHF.R.S32.HI R3, RZ, 0x1f, R0 ;  /* 0x0000001fff037819 */ /* 0x000fe20000011400 */
[----:B------:R-:W-:-:S03]  /*0330*/  @P0 VIADD R2, R2, 0x1 ;  /* 0x0000000102020836 */ /* 0x000fc60000000000 */
[----:B------:R-:W-:-:S03]  /*0340*/  LEA.HI R3, R3, R0, RZ, 0x6 ;  /* 0x0000000003037211 */ /* 0x000fc600078f30ff */
[----:B------:R-:W-:Y:S01]  /*0350*/  @!P2 IMAD.MOV R2, RZ, RZ, -R2 ;  /* 0x000000ffff02a224 */ /* 0x000fe200078e0a02 */
[----:B------:R-:W-:-:S05]  /*0360*/  @!P1 LOP3.LUT R2, RZ, R4, RZ, 0x33, !PT ;  /* 0x00000004ff029212 */ /* 0x000fca00078e33ff */
[----:B------:R-:W-:Y:S02]  /*0370*/  IMAD.SHL.U32 R6, R2, 0x8, RZ ;  /* 0x0000000802067824 */ /* 0x000fe400078e00ff */
[----:B------:R-:W-:-:S03]  /*0380*/  IMAD.MOV R2, RZ, RZ, -R2 ;  /* 0x000000ffff027224 */ /* 0x000fc600078e0a02 */
[----:B------:R-:W-:Y:S01]  /*0390*/  LEA.HI.SX32 R3, R3, -R6, 0x1a ;  /* 0x8000000603037211 */ /* 0x000fe200078fd2ff */
[----:B------:R-:W-:-:S03]  /*03a0*/  IMAD R11, R4, R2, R5 ;  /* 0x00000002040b7224 */ /* 0x000fc600078e0205 */
[----:B------:R-:W-:-:S04]  /*03b0*/  VIMNMX R8, R3, 0x8, PT ;  /* 0x0000000803087848 */ /* 0x000fc80003fe0100 */
[-C--:B------:R-:W-:Y:S02]  /*03c0*/  IABS R7, R8.reuse ;  /* 0x0000000800077213 */ /* 0x080fe40000000000 */
[----:B------:R-:W-:Y:S02]  /*03d0*/  IABS R4, R8 ;  /* 0x0000000800047213 */ /* 0x000fe40000000000 */
[----:B------:R-:W1:Y:S01]  /*03e0*/  I2F.RP R0, R7 ;  /* 0x0000000700007306 */ /* 0x000e620000209400 */
[C---:B------:R-:W-:Y:S02]  /*03f0*/  R2UR UR5, R8.reuse ;  /* 0x00000000080572ca */ /* 0x040fe400000e0000 */
[----:B------:R-:W-:-:S11]  /*0400*/  R2UR UR6, R8 ;  /* 0x00000000080672ca */ /* 0x000fd600000e0000 */
[----:B------:R-:W-:Y:S01]  /*0410*/  UISETP.NE.AND UP0, UPT, UR5, URZ, UPT ;  /* 0x0000003f0500728c */ /* 0x000fe2000bf05270 */
[----:B-1----:R-:W1:Y:S02]  /*0420*/  MUFU.RCP R0, R0 ;  /* 0x0000000000007308 */ /* 0x002e640000001000 */
[----:B-1----:R-:W-:Y:S02]  /*0430*/  VIADD R3, R0, 0xffffffe ;  /* 0x0ffffffe00037836 */ /* 0x002fe40000000000 */
[----:B------:R-:W-:-:S04]  /*0440*/  IMAD.MOV R0, RZ, RZ, -R4 ;  /* 0x000000ffff007224 */ /* 0x000fc800078e0a04 */
[----:B------:R-:W1:Y:S02]  /*0450*/  F2I.FTZ.U32.TRUNC.NTZ R3, R3 ;  /* 0x0000000300037305 */ /* 0x000e64000021f000 */
[----:B-1----:R-:W-:-:S04]  /*0460*/  IMAD.MOV R9, RZ, RZ, -R3 ;  /* 0x000000ffff097224 */ /* 0x002fc800078e0a03 */
[----:B------:R-:W-:Y:S01]  /*0470*/  IMAD.MOV.U32 R2, RZ, RZ, R9 ;  /* 0x000000ffff027224 */ /* 0x000fe200078e0009 */
[----:B------:R-:W-:-:S03]  /*0480*/  IABS R9, R11 ;  /* 0x0000000b00097213 */ /* 0x000fc60000000000 */
[----:B------:R-:W-:Y:S02]  /*0490*/  IMAD R5, R2, R7, RZ ;  /* 0x0000000702057224 */ /* 0x000fe400078e02ff */
[----:B------:R-:W-:-:S04]  /*04a0*/  IMAD.MOV.U32 R2, RZ, RZ, RZ ;  /* 0x000000ffff027224 */ /* 0x000fc800078e00ff */
[----:B------:R-:W-:-:S06]  /*04b0*/  IMAD.HI.U32 R2, R3, R5, R2 ;  /* 0x0000000503027227 */ /* 0x000fcc00078e0002 */
[----:B------:R-:W-:-:S04]  /*04c0*/  IMAD.HI.U32 R2, R2, R9, RZ ;  /* 0x0000000902027227 */ /* 0x000fc800078e00ff */
[----:B------:R-:W-:-:S05]  /*04d0*/  IMAD R0, R2, R0, R9 ;  /* 0x0000000002007224 */ /* 0x000fca00078e0209 */
[----:B------:R-:W-:-:S13]  /*04e0*/  ISETP.GT.U32.AND P1, PT, R7, R0, PT ;  /* 0x000000000700720c */ /* 0x000fda0003f24070 */
[----:B------:R-:W-:Y:S02]  /*04f0*/  @!P1 IMAD.IADD R0, R0, 0x1, -R7 ;  /* 0x0000000100009824 */ /* 0x000fe400078e0a07 */
[----:B------:R-:W-:-:S03]  /*0500*/  @!P1 VIADD R2, R2, 0x1 ;  /* 0x0000000102029836 */ /* 0x000fc60000000000 */
[----:B------:R-:W-:Y:S02]  /*0510*/  ISETP.GE.U32.AND P0, PT, R0, R7, PT ;  /* 0x000000070000720c */ /* 0x000fe40003f06070 */
[----:B------:R-:W-:-:S04]  /*0520*/  LOP3.LUT R0, R11, R8, RZ, 0x3c, !PT ;  /* 0x000000080b007212 */ /* 0x000fc800078e3cff */
[----:B------:R-:W-:-:S07]  /*0530*/  ISETP.GE.AND P2, PT, R0, RZ, PT ;  /* 0x000000ff0000720c */ /* 0x000fce0003f46270 */
[----:B------:R-:W-:Y:S01]  /*0540*/  @P0 VIADD R2, R2, 0x1 ;  /* 0x0000000102020836 */ /* 0x000fe20000000000 */
[----:B------:R-:W-:-:S05]  /*0550*/  ISETP.GE.AND P0, PT, R174, 0x40, PT ;  /* 0x00000040ae00780c */ /* 0x000fca0003f06270 */
[----:B------:R-:W-:-:S05]  /*0560*/  @!P2 IMAD.MOV R2, RZ, RZ, -R2 ;  /* 0x000000ffff02a224 */ /* 0x000fca00078e0a02 */
[----:B------:R-:W-:-:S09]  /*0570*/  R2UR UR4, R2 ;  /* 0x00000000020472ca */ /* 0x000fd200000e0000 */
[----:B------:R-:W-:-:S03]  /*0580*/  @!UP0 ULOP3.LUT UR4, URZ, UR6, URZ, 0x33, !UPT ;  /* 0x000000063f048292 */ /* 0x000fc6000f8e333f */
[----:B------:R-:W-:Y:S01]  /*0590*/  UMOV UR6, 0x400 ;  /* 0x0000040000067882 */ /* 0x000fe20000000000 */
[----:B------:R-:W-:-:S06]  /*05a0*/  UIADD3 UR5, -UR4, URZ, URZ ;  /* 0x0000003f04057290 */ /* 0x000fcc000fffe13f */
[----:B------:R-:W-:Y:S01]  /*05b0*/  IMAD R0, R8, UR5, R11 ;  /* 0x0000000508007c24 */ /* 0x000fe2000f8e020b */
[----:B0-----:R-:W-:Y:S02]  /*05c0*/  USHF.L.U32 UR5, UR12, 0x6, URZ ;  /* 0x000000060c057899 */ /* 0x001fe4000800063f */
[----:B------:R-:W-:Y:S01]  /*05d0*/  ULEA UR12, UR12, UR6, 0x18 ;  /* 0x000000060c0c7291 */ /* 0x000fe2000f8ec03f */
[----:B------:R-:W-:Y:S01]  /*05e0*/  IMAD.IADD R0, R6, 0x1, R0 ;  /* 0x0000000106007824 */ /* 0x000fe200078e0200 */
[----:B------:R-:W-:-:S03]  /*05f0*/  ULOP3.LUT UR5, UR5, 0x40, URZ, 0xc0, !UPT ;  /* 0x0000004005057892 */ /* 0x000fc6000f8ec03f */
[----:B------:R-:W-:Y:S01]  /*0600*/  IMAD R6, R0, 0x40, R87 ;  /* 0x0000004000067824 */ /* 0x000fe200078e0257 */
[----:B------:R-:W-:-:S06]  /*0610*/  ULEA UR5, UR4, UR5, 0x7 ;  /* 0x0000000504057291 */ /* 0x000fcc000f8e383f */
[----:B------:R-:W-:-:S04]  /*0620*/  LOP3.LUT R70, R71, UR5, RZ, 0xfc, !PT ;  /* 0x0000000547467c12 */ /* 0x000fc8000f8efcff */
[C---:B------:R-:W-:Y:S02]  /*0630*/  LOP3.LUT R69, R70.reuse, 0x2, RZ, 0xfc, !PT ;  /* 0x0000000246457812 */ /* 0x040fe400078efcff */
[C---:B------:R-:W-:Y:S02]  /*0640*/  LOP3.LUT R68, R70.reuse, 0x4, RZ, 0xfc, !PT ;  /* 0x0000000446447812 */ /* 0x040fe400078efcff */
[C---:B------:R-:W-:Y:S02]  /*0650*/  LOP3.LUT R67, R70.reuse, 0x6, RZ, 0xfc, !PT ;  /* 0x0000000646437812 */ /* 0x040fe400078efcff */
[C---:B------:R-:W-:Y:S02]  /*0660*/  LOP3.LUT R66, R70.reuse, 0x8, RZ, 0xfc, !PT ;  /* 0x0000000846427812 */ /* 0x040fe400078efcff */
[C---:B------:R-:W-:Y:S02]  /*0670*/  LOP3.LUT R65, R70.reuse, 0xa, RZ, 0xfc, !PT ;  /* 0x0000000a46417812 */ /* 0x040fe400078efcff */
[----:B------:R-:W-:-:S02]  /*0680*/  LOP3.LUT R64, R70, 0xc, RZ, 0xfc, !PT ;  /* 0x0000000c46407812 */ /* 0x000fc400078efcff */
        /* <DEDUP_REMOVED lines=24> */
[----:B------:R-:W-:Y:S01]  /*0810*/  LOP3.LUT R7, R70, 0x3e, RZ, 0xfc, !PT ;  /* 0x0000003e46077812 */ /* 0x000fe200078efcff */
[----:B------:R-:W-:Y:S06]  /*0820*/  @!P0 BRA `(.L_x_0) ;  /* 0x0000004000788947 */ /* 0x000fec0003800000 */
[----:B------:R-:W-:Y:S01]  /*0830*/  IABS R75, R37 ;  /* 0x00000025004b7213 */ /* 0x000fe20000000000 */
[----:B------:R-:W-:Y:S01]  /*0840*/  ULDC UR4, c[0x0][0x234] ;  /* 0x00008d0000047ab9 */ /* 0x000fe20000000800 */
[----:B------:R-:W-:Y:S01]  /*0850*/  IABS R80, R36 ;  /* 0x0000002400507213 */ /* 0x000fe20000000000 */
[----:B------:R-:W-:Y:S01]  /*0860*/  ULDC.64 UR6, c[0x0][0x210] ;  /* 0x0000840000067ab9 */ /* 0x000fe20000000a00 */
[----:B------:R-:W0:Y:S01]  /*0870*/  I2F.RP R0, R75 ;  /* 0x0000004b00007306 */ /* 0x000e220000209400 */
[----:B------:R-:W-:Y:S01]  /*0880*/  IABS R30, R10 ;  /* 0x0000000a001e7213 */ /* 0x000fe20000000000 */
[----:B------:R-:W1:Y:S01]  /*0890*/  LDC R88, c[0x0][0x23c] ;  /* 0x00008f00ff587b82 */ /* 0x000e620000000800 */
[----:B------:R-:W-:Y:S01]  /*08a0*/  IABS R28, R9 ;  /* 0x00000009001c7213 */ /* 0x000fe20000000000 */
[----:B------:R-:W-:Y:S01]  /*08b0*/  USHF.R.U32.HI UR13, URZ, 0x4, UR12 ;  /* 0x000000043f0d7899 */ /* 0x000fe2000801160c */
[----:B------:R-:W-:Y:S01]  /*08c0*/  IABS R32, R11 ;  /* 0x0000000b00207213 */ /* 0x000fe20000000000 */
[----:B------:R-:W-:Y:S01]  /*08d0*/  UMOV UR5, URZ ;  /* 0x0000003f00057c82 */ /* 0x000fe20008000000 */
[----:B------:R-:W-:Y:S01]  /*08e0*/  IABS R34, R12 ;  /* 0x0000000c00227213 */ /* 0x000fe20000000000 */
[----:B------:R-:W2:Y:S01]  /*08f0*/  I2F.RP R24, R80 ;  /* 0x0000005000187306 */ /* 0x000ea20000209400 */
[----:B------:R-:W-:Y:S01]  /*0900*/  IABS R38, R13 ;  /* 0x0000000d00267213 */ /* 0x000fe20000000000 */
[----:B------:R-:W3:Y:S01]  /*0910*/  LDC R112, c[0x0][0x238] ;  /* 0x00008e00ff707b82 */ /* 0x000ee20000000800 */
[----:B------:R-:W-:Y:S01]  /*0920*/  IABS R40, R18 ;  /* 0x0000001200287213 */ /* 0x000fe20000000000 */
[----:B------:R-:W-:Y:S01]  /*0930*/  USGXT.U32 UR13, UR13, 0xe ;  /* 0x0000000e0d0d789a */ /* 0x000fe20008000000 */
[----:B------:R-:W-:Y:S01]  /*0940*/  IABS R42, R20 ;  /* 0x00000014002a7213 */ /* 0x000fe20000000000 */
[----:B------:R-:W-:Y:S01]  /*0950*/  ULDC UR14, c[0x0][0x230] ;  /* 0x00008c00000e7ab9 */ /* 0x000fe20000000800 */
[----:B------:R-:W-:Y:S01]  /*0960*/  IABS R44, R22 ;  /* 0x00000016002c7213 */ /* 0x000fe20000000000 */
[----:B0-----:R-:W0:Y:S01]  /*0970*/  MUFU.RCP R0, R0 ;  /* 0x0000000000007308 */ /* 0x001e220000001000 */
[----:B------:R-:W-:Y:S01]  /*0980*/  IABS R46, R23 ;  /* 0x00000017002e7213 */ /* 0x000fe20000000000 */
[----:B------:R-:W-:Y:S01]  /*0990*/  UIADD3 UR8, UP0, UR13, 0x80, URZ ;  /* 0x000000800d087890 */ /* 0x000fe2000ff1e03f */
[----:B------:R-:W-:-:S02]  /*09a0*/  IABS R48, R59 ;  /* 0x0000003b00307213 */ /* 0x000fc40000000000 */
[----:B------:R-:W-:Y:S02]  /*09b0*/  IABS R50, R60 ;  /* 0x0000003c00327213 */ /* 0x000fe40000000000 */
[----:B------:R-:W-:Y:S01]  /*09c0*/  IABS R52, R62 ;  /* 0x0000003e00347213 */ /* 0x000fe20000000000 */
[----:B--2---:R-:W2:Y:S01]  /*09d0*/  MUFU.RCP R24, R24 ;  /* 0x0000001800187308 */ /* 0x004ea20000001000 */
[----:B------:R-:W-:Y:S01]  /*09e0*/  IABS R54, R64 ;  /* 0x0000004000367213 */ /* 0x000fe20000000000 */
[----:B-1----:R-:W-:Y:S01]  /*09f0*/  IMAD R87, R87, R88, RZ ;  /* 0x0000005857577224 */ /* 0x002fe200078e02ff */
[----:B------:R-:W-:Y:S01]  /*0a00*/  IABS R74, R65 ;  /* 0x00000041004a7213 */ /* 0x000fe20000000000 */
[----:B------:R-:W-:Y:S01]  /*0a10*/  IMAD.SHL.U32 R88, R88, 0x40, RZ ;  /* 0x0000004058587824 */ /* 0x000fe200078e00ff */
[----:B------:R-:W-:Y:S02]  /*0a20*/  IABS R76, R68 ;  /* 0x00000044004c7213 */ /* 0x000fe40000000000 */
[----:B------:R-:W-:Y:S01]  /*0a30*/  IABS R78, R69 ;  /* 0x00000045004e7213 */ /* 0x000fe20000000000 */
[----:B0-----:R-:W-:Y:S01]  /*0a40*/  VIADD R2, R0, 0xffffffe ;  /* 0x0ffffffe00027836 */ /* 0x001fe20000000000 */
[----:B------:R-:W-:Y:S01]  /*0a50*/  SHF.R.S32.HI R73, RZ, 0x6, R72 ;  /* 0x00000006ff497819 */ /* 0x000fe20000011448 */
[----:B---3--:R-:W-:Y:S01]  /*0a60*/  IMAD.SHL.U32 R106, R112, 0x40, RZ ;  /* 0x00000040706a7824 */ /* 0x008fe200078e00ff */
[C---:B------:R-:W-:Y:S01]  /*0a70*/  LEA.HI R89, R72.reuse, 0x1e, RZ, 0x1a ;  /* 0x0000001e48597811 */ /* 0x040fe200078fd0ff */
[----:B------:R0:W1:Y:S01]  /*0a80*/  F2I.FTZ.U32.TRUNC.NTZ R3, R2 ;  /* 0x0000000200037305 */ /* 0x000062000021f000 */
[----:B------:R-:W-:Y:S01]  /*0a90*/  SGXT R73, R73, 0x1 ;  /* 0x000000014949781a */ /* 0x000fe20000000200 */
[-C--:B------:R-:W-:Y:S01]  /*0aa0*/  IMAD R109, R71, R112.reuse, RZ ;  /* 0x00000070476d7224 */ /* 0x080fe200078e02ff */
[----:B------:R-:W-:Y:S01]  /*0ab0*/  LEA.HI R90, R72, 0xe, RZ, 0x1a ;  /* 0x0000000e485a7811 */ /* 0x000fe200078fd0ff */
[----:B--2---:R-:W-:Y:S01]  /*0ac0*/  VIADD R4, R24, 0xffffffe ;  /* 0x0ffffffe18047836 */ /* 0x004fe20000000000 */
[----:B------:R-:W-:Y:S01]  /*0ad0*/  IABS R24, R7 ;  /* 0x0000000700187213 */ /* 0x000fe20000000000 */
[-C--:B------:R-:W-:Y:S01]  /*0ae0*/  IMAD R89, R89, R112.reuse, RZ ;  /* 0x0000007059597224 */ /* 0x080fe200078e02ff */
[----:B------:R-:W-:Y:S01]  /*0af0*/  LOP3.LUT R73, R73, 0x90, RZ, 0xc0, !PT ;  /* 0x0000009049497812 */ /* 0x000fe200078ec0ff */
[----:B------:R2:W3:Y:S01]  /*0b00*/  F2I.FTZ.U32.TRUNC.NTZ R5, R4 ;  /* 0x0000000400057305 */ /* 0x0004e2000021f000 */
[----:B0-----:R-:W-:Y:S01]  /*0b10*/  IMAD.MOV.U32 R2, RZ, RZ, RZ ;  /* 0x000000ffff027224 */ /* 0x001fe200078e00ff */
[C---:B------:R-:W-:Y:S01]  /*0b20*/  LOP3.LUT R91, R71.reuse, 0x22, RZ, 0xfc, !PT ;  /* 0x00000022475b7812 */ /* 0x040fe200078efcff */
[----:B------:R-:W-:Y:S01]  /*0b30*/  IMAD R90, R90, R112, RZ ;  /* 0x000000705a5a7224 */ /* 0x000fe200078e02ff */
[----:B------:R-:W-:-:S02]  /*0b40*/  LOP3.LUT R92, R71, 0x20, RZ, 0xfc, !PT ;  /* 0x00000020475c7812 */ /* 0x000fc400078efcff */
[C---:B------:R-:W-:Y:S01]  /*0b50*/  LOP3.LUT R93, R71.reuse, 0x1c, RZ, 0xfc, !PT ;  /* 0x0000001c475d7812 */ /* 0x040fe200078efcff */
[--C-:B-1----:R-:W-:Y:S01]  /*0b60*/  IMAD.MOV R26, RZ, RZ, -R3.reuse ;  /* 0x000000ffff1a7224 */ /* 0x102fe200078e0a03 */
[C---:B------:R-:W-:Y:S01]  /*0b70*/  LOP3.LUT R94, R71.reuse, 0x1a, RZ, 0xfc, !PT ;  /* 0x0000001a475e7812 */ /* 0x040fe200078efcff */
[----:B--2---:R-:W-:Y:S01]  /*0b80*/  IMAD.MOV.U32 R4, RZ, RZ, RZ ;  /* 0x000000ffff047224 */ /* 0x004fe200078e00ff */
[----:B------:R-:W-:Y:S01]  /*0b90*/  LOP3.LUT R95, R71, 0x18, RZ, 0xfc, !PT ;  /* 0x00000018475f7812 */ /* 0x000fe200078efcff */
[----:B------:R-:W-:Y:S01]  /*0ba0*/  IMAD R25, R26, R75, RZ ;  /* 0x0000004b1a197224 */ /* 0x000fe200078e02ff */
[----:B------:R-:W-:Y:S01]  /*0bb0*/  IABS R26, R8 ;  /* 0x00000008001a7213 */ /* 0x000fe20000000000 */
[----:B------:R-:W-:Y:S01]  /*0bc0*/  IMAD R91, R91, R112, RZ ;  /* 0x000000705b5b7224 */ /* 0x000fe200078e02ff */
[----:B------:R-:W-:Y:S01]  /*0bd0*/  LOP3.LUT R96, R71, 0x16, RZ, 0xfc, !PT ;  /* 0x0000001647607812 */ /* 0x000fe200078efcff */
[----:B------:R-:W-:Y:S01]  /*0be0*/  IMAD.HI.U32 R3, R3, R25, R2 ;  /* 0x0000001903037227 */ /* 0x000fe200078e0002 */
[----:B------:R-:W-:-:S02]  /*0bf0*/  LOP3.LUT R97, R71, 0x14, RZ, 0xfc, !PT ;  /* 0x0000001447617812 */ /* 0x000fc400078efcff */
[C---:B------:R-:W-:Y:S01]  /*0c00*/  LOP3.LUT R98, R71.reuse, 0x12, RZ, 0xfc, !PT ;  /* 0x0000001247627812 */ /* 0x040fe200078efcff */
[----:B---3--:R-:W-:Y:S01]  /*0c10*/  IMAD.MOV R55, RZ, RZ, -R5 ;  /* 0x000000ffff377224 */ /* 0x008fe200078e0a05 */
[----:B------:R-:W-:Y:S01]  /*0c20*/  LOP3.LUT R99, R71, 0x10, RZ, 0xfc, !PT ;  /* 0x0000001047637812 */ /* 0x000fe200078efcff */
[----:B------:R-:W-:Y:S01]  /*0c30*/  IMAD.HI.U32 R0, R3, R24, RZ ;  /* 0x0000001803007227 */ /* 0x000fe200078e00ff */
[C---:B------:R-:W-:Y:S02]  /*0c40*/  LOP3.LUT R100, R71.reuse, 0xc, RZ, 0xfc, !PT ;  /* 0x0000000c47647812 */ /* 0x040fe400078efcff */
[----:B------:R-:W-:Y:S01]  /*0c50*/  LOP3.LUT R101, R71, 0xa, RZ, 0xfc, !PT ;  /* 0x0000000a47657812 */ /* 0x000fe200078efcff */
[----:B------:R-:W-:Y:S01]  /*0c60*/  IMAD R55, R55, R80, RZ ;  /* 0x0000005037377224 */ /* 0x000fe200078e02ff */
[----:B------:R-:W-:Y:S01]  /*0c70*/  LOP3.LUT R102, R71, 0x8, RZ, 0xfc, !PT ;  /* 0x0000000847667812 */ /* 0x000fe200078efcff */
[----:B------:R-:W-:Y:S01]  /*0c80*/  IMAD.HI.U32 R2, R3, R26, RZ ;  /* 0x0000001a03027227 */ /* 0x000fe200078e00ff */
[----:B------:R-:W-:-:S02]  /*0c90*/  LOP3.LUT R103, R71, 0x6, RZ, 0xfc, !PT ;  /* 0x0000000647677812 */ /* 0x000fc400078efcff */
[C---:B------:R-:W-:Y:S01]  /*0ca0*/  LOP3.LUT R104, R71.reuse, 0x4, RZ, 0xfc, !PT ;  /* 0x0000000447687812 */ /* 0x040fe200078efcff */
[----:B------:R-:W-:Y:S01]  /*0cb0*/  IMAD.MOV R0, RZ, RZ, -R0 ;  /* 0x000000ffff007224 */ /* 0x000fe200078e0a00 */
[----:B------:R-:W-:Y:S01]  /*0cc0*/  LOP3.LUT R105, R71, 0x2, RZ, 0xfc, !PT ;  /* 0x0000000247697812 */ /* 0x000fe200078efcff */
[----:B------:R-:W-:Y:S01]  /*0cd0*/  IMAD.HI.U32 R55, R5, R55, R4 ;  /* 0x0000003705377227 */ /* 0x000fe200078e0004 */
[C---:B------:R-:W-:Y:S02]  /*0ce0*/  LOP3.LUT R77, R71.reuse, 0x2c, RZ, 0xfc, !PT ;  /* 0x0000002c474d7812 */ /* 0x040fe400078efcff */
[C---:B------:R-:W-:Y:S01]  /*0cf0*/  LOP3.LUT R79, R71.reuse, 0x30, RZ, 0xfc, !PT ;  /* 0x00000030474f7812 */ /* 0x040fe200078efcff */
[----:B------:R-:W-:Y:S01]  /*0d00*/  IMAD.MOV R4, RZ, RZ, -R2 ;  /* 0x000000ffff047224 */ /* 0x000fe200078e0a02 */
[----:B------:R-:W-:Y:S01]  /*0d10*/  LOP3.LUT R81, R71, 0x34, RZ, 0xfc, !PT ;  /* 0x0000003447517812 */ /* 0x000fe200078efcff */
[----:B------:R-:W-:Y:S01]  /*0d20*/  IMAD.HI.U32 R5, R3, R30, RZ ;  /* 0x0000001e03057227 */ /* 0x000fe200078e00ff */
[----:B------:R-:W-:-:S02]  /*0d30*/  LOP3.LUT R82, R71, 0x36, RZ, 0xfc, !PT ;  /* 0x0000003647527812 */ /* 0x000fc400078efcff */
[----:B------:R-:W-:Y:S01]  /*0d40*/  LOP3.LUT R83, R71, 0x38, RZ, 0xfc, !PT ;  /* 0x0000003847537812 */ /* 0x000fe200078efcff */
[----:B------:R-:W-:Y:S01]  /*0d50*/  IMAD R2, R75, R0, R24 ;  /* 0x000000004b027224 */ /* 0x000fe200078e0218 */
[----:B------:R-:W-:Y:S01]  /*0d60*/  LOP3.LUT R84, R71, 0x3a, RZ, 0xfc, !PT ;  /* 0x0000003a47547812 */ /* 0x000fe200078efcff */
[----:B------:R-:W-:Y:S01]  /*0d70*/  IMAD R4, R75, R4, R26 ;  /* 0x000000044b047224 */ /* 0x000fe200078e021a */
[----:B------:R-:W-:Y:S01]  /*0d80*/  LOP3.LUT R85, R71, 0x3c, RZ, 0xfc, !PT ;  /* 0x0000003c47557812 */ /* 0x000fe200078efcff */
[----:B------:R-:W-:Y:S01]  /*0d90*/  IMAD.HI.U32 R0, R3, R28, RZ ;  /* 0x0000001c03007227 */ /* 0x000fe200078e00ff */
[C---:B------:R-:W-:Y:S02]  /*0da0*/  ISETP.GT.U32.AND P4, PT, R75.reuse, R2, PT ;  /* 0x000000024b00720c */ /* 0x040fe40003f84070 */
[----:B------:R-:W-:Y:S01]  /*0db0*/  ISETP.GT.U32.AND P1, PT, R75, R4, PT ;  /* 0x000000044b00720c */ /* 0x000fe20003f24070 */
[----:B------:R-:W-:Y:S01]  /*0dc0*/  IMAD.HI.U32 R24, R3, R32, RZ ;  /* 0x0000002003187227 */ /* 0x000fe200078e00ff */
[----:B------:R-:W-:-:S03]  /*0dd0*/  LEA.HI R86, R72, 0x3e, RZ, 0x1a ;  /* 0x0000003e48567811 */ /* 0x000fc600078fd0ff */
[----:B------:R-:W-:Y:S02]  /*0de0*/  IMAD.MOV R26, RZ, RZ, -R5 ;  /* 0x000000ffff1a7224 */ /* 0x000fe400078e0a05 */
[----:B------:R-:W-:Y:S02]  /*0df0*/  IMAD.MOV R25, RZ, RZ, -R0 ;  /* 0x000000ffff197224 */ /* 0x000fe400078e0a00 */
[----:B------:R-:W-:Y:S02]  /*0e00*/  IMAD.MOV R27, RZ, RZ, -R24 ;  /* 0x000000ffff1b7224 */ /* 0x000fe400078e0a18 */
[----:B------:R-:W-:-:S04]  /*0e10*/  IMAD.HI.U32 R0, R3, R34, RZ ;  /* 0x0000002203007227 */ /* 0x000fc800078e00ff */
[----:B------:R-:W-:Y:S01]  /*0e20*/  IMAD R24, R75, R26, R30 ;  /* 0x0000001a4b187224 */ /* 0x000fe200078e021e */
[----:B------:R-:W-:Y:S01]  /*0e30*/  IABS R30, R14 ;  /* 0x0000000e001e7213 */ /* 0x000fe20000000000 */
[----:B------:R-:W-:-:S03]  /*0e40*/  IMAD.HI.U32 R26, R3, R38, RZ ;  /* 0x00000026031a7227 */ /* 0x000fc600078e00ff */
[C---:B------:R-:W-:Y:S01]  /*0e50*/  ISETP.GT.U32.AND P0, PT, R75.reuse, R24, PT ;  /* 0x000000184b00720c */ /* 0x040fe20003f04070 */
[C---:B------:R-:W-:Y:S02]  /*0e60*/  IMAD R5, R75.reuse, R25, R28 ;  /* 0x000000194b057224 */ /* 0x040fe400078e021c */
[----:B------:R-:W-:Y:S02]  /*0e70*/  IMAD.MOV R0, RZ, RZ, -R0 ;  /* 0x000000ffff007224 */ /* 0x000fe400078e0a00 */
[C---:B------:R-:W-:Y:S01]  /*0e80*/  IMAD R25, R75.reuse, R27, R32 ;  /* 0x0000001b4b197224 */ /* 0x040fe200078e0220 */
[----:B------:R-:W-:Y:S01]  /*0e90*/  IABS R32, R15 ;  /* 0x0000000f00207213 */ /* 0x000fe20000000000 */
[----:B------:R-:W-:Y:S01]  /*0ea0*/  IMAD.MOV R27, RZ, RZ, -R26 ;  /* 0x000000ffff1b7224 */ /* 0x000fe200078e0a1a */
[C---:B------:R-:W-:Y:S01]  /*0eb0*/  ISETP.GT.U32.AND P3, PT, R75.reuse, R5, PT ;  /* 0x000000054b00720c */ /* 0x040fe20003f64070 */
[C---:B------:R-:W-:Y:S01]  /*0ec0*/  IMAD R26, R75.reuse, R0, R34 ;  /* 0x000000004b1a7224 */ /* 0x040fe200078e0222 */
[----:B------:R-:W-:Y:S01]  /*0ed0*/  IABS R34, R16 ;  /* 0x0000001000227213 */ /* 0x000fe20000000000 */
[----:B------:R-:W-:Y:S01]  /*0ee0*/  IMAD R27, R75, R27, R38 ;  /* 0x0000001b4b1b7224 */ /* 0x000fe200078e0226 */
[----:B------:R-:W-:Y:S01]  /*0ef0*/  IABS R38, R17 ;  /* 0x0000001100267213 */ /* 0x000fe20000000000 */
[----:B------:R-:W-:Y:S01]  /*0f00*/  IMAD.HI.U32 R0, R3, R30, RZ ;  /* 0x0000001e03007227 */ /* 0x000fe200078e00ff */
[----:B------:R-:W-:-:S02]  /*0f10*/  ISETP.GT.U32.AND P2, PT, R75, R25, PT ;  /* 0x000000194b00720c */ /* 0x000fc40003f44070 */
[----:B------:R-:W-:Y:S01]  /*0f20*/  ISETP.GT.U32.AND P5, PT, R75, R26, PT ;  /* 0x0000001a4b00720c */ /* 0x000fe20003fa4070 */
[----:B------:R-:W-:-:S04]  /*0f30*/  IMAD.HI.U32 R28, R3, R32, RZ ;  /* 0x00000020031c7227 */ /* 0x000fc800078e00ff */
[----:B------:R-:W-:Y:S02]  /*0f40*/  IMAD.MOV R31, RZ, RZ, -R0 ;  /* 0x000000ffff1f7224 */ /* 0x000fe400078e0a00 */
[----:B------:R-:W-:-:S04]  /*0f50*/  IMAD.HI.U32 R29, R3, R34, RZ ;  /* 0x00000022031d7227 */ /* 0x000fc800078e00ff */
[----:B------:R-:W-:-:S04]  /*0f60*/  IMAD.HI.U32 R0, R3, R38, RZ ;  /* 0x0000002603007227 */ /* 0x000fc800078e00ff */
[----:B------:R-:W-:Y:S02]  /*0f70*/  IMAD.MOV R33, RZ, RZ, -R28 ;  /* 0x000000ffff217224 */ /* 0x000fe400078e0a1c */
[----:B------:R-:W-:Y:S02]  /*0f80*/  IMAD R28, R75, R31, R30 ;  /* 0x0000001f4b1c7224 */ /* 0x000fe400078e021e */
[----:B------:R-:W-:-:S04]  /*0f90*/  IMAD.HI.U32 R31, R3, R40, RZ ;  /* 0x00000028031f7227 */ /* 0x000fc800078e00ff */
[----:B------:R-:W-:Y:S02]  /*0fa0*/  IMAD.MOV R35, RZ, RZ, -R29 ;  /* 0x000000ffff237224 */ /* 0x000fe400078e0a1d */
[----:B------:R-:W-:Y:S02]  /*0fb0*/  IMAD.MOV R0, RZ, RZ, -R0 ;  /* 0x000000ffff007224 */ /* 0x000fe400078e0a00 */
[C---:B------:R-:W-:Y:S01]  /*0fc0*/  IMAD R29, R75.reuse, R33, R32 ;  /* 0x000000214b1d7224 */ /* 0x040fe200078e0220 */
[----:B------:R-:W-:Y:S01]  /*0fd0*/  IABS R33, R19 ;  /* 0x0000001300217213 */ /* 0x000fe20000000000 */
[----:B------:R-:W-:Y:S02]  /*0fe0*/  IMAD.MOV R32, RZ, RZ, -R31 ;  /* 0x000000ffff207224 */ /* 0x000fe400078e0a1f */
[----:B------:R-:W-:Y:S01]  /*0ff0*/  IMAD R31, R75, R0, R38 ;  /* 0x000000004b1f7224 */ /* 0x000fe200078e0226 */
[----:B------:R-:W-:Y:S01]  /*1000*/  IABS R0, R21 ;  /* 0x0000001500007213 */ /* 0x000fe20000000000 */
[----:B------:R-:W-:-:S02]  /*1010*/  IMAD.MOV.U32 R38, RZ, RZ, R33 ;  /* 0x000000ffff267224 */ /* 0x000fc400078e0021 */
[----:B------:R-:W-:Y:S02]  /*1020*/  IMAD R32, R75, R32, R40 ;  /* 0x000000204b207224 */ /* 0x000fe400078e0228 */
[----:B------:R-:W-:Y:S02]  /*1030*/  IMAD.MOV.U32 R40, RZ, RZ, R0 ;  /* 0x000000ffff287224 */ /* 0x000fe400078e0000 */
[----:B------:R-:W-:-:S04]  /*1040*/  IMAD.HI.U32 R0, R3, R38, RZ ;  /* 0x0000002603007227 */ /* 0x000fc800078e00ff */
[----:B------:R-:W-:Y:S02]  /*1050*/  IMAD R30, R75, R35, R34 ;  /* 0x000000234b1e7224 */ /* 0x000fe400078e0222 */
        /* <DEDUP_REMOVED lines=12> */
[C---:B------:R-:W-:Y:S01]  /*1120*/  IMAD R35, R75.reuse, R41, R40 ;  /* 0x000000294b237224 */ /* 0x040fe200078e0228 */
[----:B------:R-:W-:Y:S01]  /*1130*/  IABS R40, R57 ;  /* 0x0000003900287213 */ /* 0x000fe20000000000 */
[C---:B------:R-:W-:Y:S01]  /*1140*/  IMAD R38, R75.reuse, R0, R44 ;  /* 0x000000004b267224 */ /* 0x040fe200078e022c */
[----:B------:R-:W-:Y:S01]  /*1150*/  IABS R0, R58 ;  /* 0x0000003a00007213 */ /* 0x000fe20000000000 */
[----:B------:R-:W-:-:S02]  /*1160*/  IMAD R39, R75, R39, R46 ;  /* 0x000000274b277224 */ /* 0x000fc400078e022e */
[----:B------:R-:W-:Y:S02]  /*1170*/  IMAD.MOV.U32 R44, RZ, RZ, R40 ;  /* 0x000000ffff2c7224 */ /* 0x000fe400078e0028 */
[----:B------:R-:W-:Y:S02]  /*1180*/  IMAD.MOV.U32 R46, RZ, RZ, R0 ;  /* 0x000000ffff2e7224 */ /* 0x000fe400078e0000 */
[----:B------:R-:W-:-:S04]  /*1190*/  IMAD.HI.U32 R0, R3, R42, RZ ;  /* 0x0000002a03007227 */ /* 0x000fc800078e00ff */
        /* <DEDUP_REMOVED lines=15> */
[C---:B------:R-:W-:Y:S02]  /*1290*/  IMAD R44, R75.reuse, R44, R50 ;  /* 0x0000002c4b2c7224 */ /* 0x040fe400078e0232 */
[----:B------:R-:W-:Y:S02]  /*12a0*/  IMAD.MOV.U32 R50, RZ, RZ, R0 ;  /* 0x000000ffff327224 */ /* 0x000fe400078e0000 */
[----:B------:R-:W-:Y:S02]  /*12b0*/  IMAD R42, R75, R47, R46 ;  /* 0x0000002f4b2a7224 */ /* 0x000fe400078e022e */
[----:B------:R-:W-:-:S04]  /*12c0*/  IMAD.HI.U32 R0, R3, R48, RZ ;  /* 0x0000003003007227 */ /* 0x000fc800078e00ff */
[----:B------:R-:W-:-:S04]  /*12d0*/  IMAD.HI.U32 R46, R3, R50, RZ ;  /* 0x00000032032e7227 */ /* 0x000fc800078e00ff */
[----:B------:R-:W-:-:S04]  /*12e0*/  IMAD.HI.U32 R45, R3, R52, RZ ;  /* 0x00000034032d7227 */ /* 0x000fc800078e00ff */
[----:B------:R-:W-:Y:S02]  /*12f0*/  IMAD.MOV R47, RZ, RZ, -R0 ;  /* 0x000000ffff2f7224 */ /* 0x000fe400078e0a00 */
[----:B------:R-:W-:Y:S02]  /*1300*/  IMAD.MOV R51, RZ, RZ, -R46 ;  /* 0x000000ffff337224 */ /* 0x000fe400078e0a2e */
[----:B------:R-:W-:-:S04]  /*1310*/  IMAD.HI.U32 R0, R3, R54, RZ ;  /* 0x0000003603007227 */ /* 0x000fc800078e00ff */
[----:B------:R-:W-:Y:S02]  /*1320*/  IMAD.MOV R49, RZ, RZ, -R45 ;  /* 0x000000ffff317224 */ /* 0x000fe400078e0a2d */
[----:B------:R-:W-:Y:S02]  /*1330*/  IMAD R45, R75, R47, R48 ;  /* 0x0000002f4b2d7224 */ /* 0x000fe400078e0230 */
[----:B------:R-:W-:-:S04]  /*1340*/  IMAD.HI.U32 R48, R3, R74, RZ ;  /* 0x0000004a03307227 */ /* 0x000fc800078e00ff */
[C---:B------:R-:W-:Y:S01]  /*1350*/  IMAD R47, R75.reuse, R51, R50 ;  /* 0x000000334b2f7224 */ /* 0x040fe200078e0232 */
[----:B------:R-:W-:Y:S01]  /*1360*/  IABS R50, R70 ;  /* 0x0000004600327213 */ /* 0x000fe20000000000 */
[----:B------:R-:W-:Y:S02]  /*1370*/  IMAD.MOV R0, RZ, RZ, -R0 ;  /* 0x000000ffff007224 */ /* 0x000fe400078e0a00 */
[C---:B------:R-:W-:Y:S01]  /*1380*/  IMAD R46, R75.reuse, R49, R52 ;  /* 0x000000314b2e7224 */ /* 0x040fe200078e0234 */
[----:B------:R-:W-:Y:S01]  /*1390*/  IABS R52, R66 ;  /* 0x0000004200347213 */ /* 0x000fe20000000000 */
[----:B------:R-:W-:Y:S02]  /*13a0*/  IMAD.MOV R49, RZ, RZ, -R48 ;  /* 0x000000ffff317224 */ /* 0x000fe400078e0a30 */
[----:B------:R-:W-:Y:S01]  /*13b0*/  IMAD R48, R75, R0, R54 ;  /* 0x000000004b307224 */ /* 0x000fe200078e0236 */
[----:B------:R-:W-:Y:S01]  /*13c0*/  IABS R0, R67 ;  /* 0x0000004300007213 */ /* 0x000fe20000000000 */
[----:B------:R-:W-:-:S02]  /*13d0*/  IMAD.MOV.U32 R54, RZ, RZ, R50 ;  /* 0x000000ffff367224 */ /* 0x000fc400078e0032 */
[----:B------:R-:W-:Y:S02]  /*13e0*/  @!P3 IMAD.IADD R5, R5, 0x1, -R75 ;  /* 0x000000010505b824 */ /* 0x000fe400078e0a4b */
[----:B------:R-:W-:-:S04]  /*13f0*/  IMAD.HI.U32 R50, R3, R54, RZ ;  /* 0x0000003603327227 */ /* 0x000fc800078e00ff */
[----:B------:R-:W-:Y:S02]  /*1400*/  IMAD.MOV R53, RZ, RZ, -R50 ;  /* 0x000000ffff357224 */ /* 0x000fe400078e0a32 */
[--C-:B------:R-:W-:Y:S01]  /*1410*/  @!P4 IMAD.IADD R2, R2, 0x1, -R75.reuse ;  /* 0x000000010202c824 */ /* 0x100fe200078e0a4b */
[C---:B------:R-:W-:Y:S01]  /*1420*/  ISETP.GT.U32.AND P4, PT, R75.reuse, R28, PT ;  /* 0x0000001c4b00720c */ /* 0x040fe20003f84070 */
[C---:B------:R-:W-:Y:S02]  /*1430*/  IMAD R54, R75.reuse, R53, R54 ;  /* 0x000000354b367224 */ /* 0x040fe400078e0236 */
[--C-:B------:R-:W-:Y:S01]  /*1440*/  @!P1 IMAD.IADD R4, R4, 0x1, -R75.reuse ;  /* 0x0000000104049824 */ /* 0x100fe200078e0a4b */
[C---:B------:R-:W-:Y:S01]  /*1450*/  ISETP.GT.U32.AND P1, PT, R75.reuse, R29, PT ;  /* 0x0000001d4b00720c */ /* 0x040fe20003f24070 */
[--C-:B------:R-:W-:Y:S01]  /*1460*/  @!P0 IMAD.IADD R24, R24, 0x1, -R75.reuse ;  /* 0x0000000118188824 */ /* 0x100fe200078e0a4b */
[----:B------:R-:W-:Y:S01]  /*1470*/  ISETP.GT.U32.AND P6, PT, R75, R54, PT ;  /* 0x000000364b00720c */ /* 0x000fe20003fc4070 */
[--C-:B------:R-:W-:Y:S01]  /*1480*/  @!P2 IMAD.IADD R25, R25, 0x1, -R75.reuse ;  /* 0x000000011919a824 */ /* 0x100fe200078e0a4b */
[C---:B------:R-:W-:Y:S01]  /*1490*/  ISETP.GT.U32.AND P0, PT, R75.reuse, R2, PT ;  /* 0x000000024b00720c */ /* 0x040fe20003f04070 */
[--C-:B------:R-:W-:Y:S01]  /*14a0*/  @!P5 IMAD.IADD R26, R26, 0x1, -R75.reuse ;  /* 0x000000011a1ad824 */ /* 0x100fe200078e0a4b */
[C---:B------:R-:W-:Y:S01]  /*14b0*/  ISETP.GT.U32.AND P2, PT, R75.reuse, R4, PT ;  /* 0x000000044b00720c */ /* 0x040fe20003f44070 */
[C---:B------:R-:W-:Y:S01]  /*14c0*/  IMAD R49, R75.reuse, R49, R74 ;  /* 0x000000314b317224 */ /* 0x040fe200078e024a */
[C---:B------:R-:W-:Y:S01]  /*14d0*/  ISETP.GT.U32.AND P5, PT, R75.reuse, R5, PT ;  /* 0x000000054b00720c */ /* 0x040fe20003fa4070 */
[----:B------:R-:W-:Y:S01]  /*14e0*/  @!P4 IMAD.IADD R28, R28, 0x1, -R75 ;  /* 0x000000011c1cc824 */ /* 0x000fe200078e0a4b */
[----:B------:R-:W-:Y:S01]  /*14f0*/  ISETP.GT.U32.AND P4, PT, R75, R24, PT ;  /* 0x000000184b00720c */ /* 0x000fe20003f84070 */
[----:B------:R-:W-:-:S02]  /*1500*/  IMAD.MOV.U32 R74, RZ, RZ, R0 ;  /* 0x000000ffff4a7224 */ /* 0x000fc400078e0000 */
[--C-:B------:R-:W-:Y:S01]  /*1510*/  @!P1 IMAD.IADD R29, R29, 0x1, -R75.reuse ;  /* 0x000000011d1d9824 */ /* 0x100fe200078e0a4b */
[C---:B------:R-:W-:Y:S01]  /*1520*/  ISETP.GT.U32.AND P1, PT, R75.reuse, R25, PT ;  /* 0x000000194b00720c */ /* 0x040fe20003f24070 */
[--C-:B------:R-:W-:Y:S01]  /*1530*/  @!P6 IMAD.IADD R54, R54, 0x1, -R75.reuse ;  /* 0x000000013636e824 */ /* 0x100fe200078e0a4b */
[C---:B------:R-:W-:Y:S01]  /*1540*/  ISETP.GT.U32.AND P6, PT, R75.reuse, R27, PT ;  /* 0x0000001b4b00720c */ /* 0x040fe20003fc4070 */
[--C-:B------:R-:W-:Y:S02]  /*1550*/  @!P0 IMAD.IADD R2, R2, 0x1, -R75.reuse ;  /* 0x0000000102028824 */ /* 0x100fe400078e0a4b */
[--C-:B------:R-:W-:Y:S01]  /*1560*/  @!P2 IMAD.IADD R4, R4, 0x1, -R75.reuse ;  /* 0x000000010404a824 */ /* 0x100fe200078e0a4b */
[----:B------:R-:W-:Y:S01]  /*1570*/  ISETP.GT.U32.AND P3, PT, R75, R54, PT ;  /* 0x000000364b00720c */ /* 0x000fe20003f64070 */
[--C-:B------:R-:W-:Y:S01]  /*1580*/  @!P5 IMAD.IADD R5, R5, 0x1, -R75.reuse ;  /* 0x000000010505d824 */ /* 0x100fe200078e0a4b */
[C---:B------:R-:W-:Y:S01]  /*1590*/  ISETP.GT.U32.AND P2, PT, R75.reuse, R28, PT ;  /* 0x0000001c4b00720c */ /* 0x040fe20003f44070 */
[----:B------:R-:W-:Y:S01]  /*15a0*/  @!P4 IMAD.IADD R24, R24, 0x1, -R75 ;  /* 0x000000011818c824 */ /* 0x000fe200078e0a4b */
[----:B------:R-:W-:Y:S01]  /*15b0*/  ISETP.GT.U32.AND P5, PT, R75, R30, PT ;  /* 0x0000001e4b00720c */ /* 0x000fe20003fa4070 */
[----:B------:R-:W-:Y:S01]  /*15c0*/  IMAD.HI.U32 R0, R3, R52, RZ ;  /* 0x0000003403007227 */ /* 0x000fe200078e00ff */
[----:B------:R-:W-:-:S03]  /*15d0*/  ISETP.GT.U32.AND P4, PT, R75, R31, PT ;  /* 0x0000001f4b00720c */ /* 0x000fc60003f84070 */
[--C-:B------:R-:W-:Y:S01]  /*15e0*/  @!P6 IMAD.IADD R27, R27, 0x1, -R75.reuse ;  /* 0x000000011b1be824 */ /* 0x100fe200078e0a4b */
[----:B------:R-:W-:Y:S01]  /*15f0*/  ISETP.GT.U32.AND P6, PT, R75, R29, PT ;  /* 0x0000001d4b00720c */ /* 0x000fe20003fc4070 */
[--C-:B------:R-:W-:Y:S01]  /*1600*/  @!P1 IMAD.IADD R25, R25, 0x1, -R75.reuse ;  /* 0x0000000119199824 */ /* 0x100fe200078e0a4b */
[C---:B------:R-:W-:Y:S01]  /*1610*/  ISETP.GT.U32.AND P1, PT, R75.reuse, R32, PT ;  /* 0x000000204b00720c */ /* 0x040fe20003f24070 */
[--C-:B------:R-:W-:Y:S01]  /*1620*/  @!P3 IMAD.IADD R54, R54, 0x1, -R75.reuse ;  /* 0x000000013636b824 */ /* 0x100fe200078e0a4b */
[C---:B------:R-:W-:Y:S01]  /*1630*/  ISETP.GT.U32.AND P3, PT, R75.reuse, R26, PT ;  /* 0x0000001a4b00720c */ /* 0x040fe20003f64070 */
[--C-:B------:R-:W-:Y:S01]  /*1640*/  @!P2 IMAD.IADD R28, R28, 0x1, -R75.reuse ;  /* 0x000000011c1ca824 */ /* 0x100fe200078e0a4b */
[C---:B------:R-:W-:Y:S01]  /*1650*/  ISETP.GT.U32.AND P0, PT, R75.reuse, R27, PT ;  /* 0x0000001b4b00720c */ /* 0x040fe20003f04070 */
[--C-:B------:R-:W-:Y:S01]  /*1660*/  @!P5 IMAD.IADD R30, R30, 0x1, -R75.reuse ;  /* 0x000000011e1ed824 */ /* 0x100fe200078e0a4b */
[----:B------:R-:W-:Y:S01]  /*1670*/  ISETP.GT.U32.AND P2, PT, R75, R35, PT ;  /* 0x000000234b00720c */ /* 0x000fe20003f44070 */
[--C-:B------:R-:W-:Y:S01]  /*1680*/  @!P4 IMAD.IADD R31, R31, 0x1, -R75.reuse ;  /* 0x000000011f1fc824 */ /* 0x100fe200078e0a4b */
[C---:B------:R-:W-:Y:S01]  /*1690*/  ISETP.GT.U32.AND P5, PT, R75.reuse, R39, PT ;  /* 0x000000274b00720c */ /* 0x040fe20003fa4070 */
[----:B------:R-:W-:Y:S01]  /*16a0*/  IMAD.MOV R51, RZ, RZ, -R0 ;  /* 0x000000ffff337224 */ /* 0x000fe200078e0a00 */
[----:B------:R-:W-:Y:S01]  /*16b0*/  ISETP.GT.U32.AND P4, PT, R75, R40, PT ;  /* 0x000000284b00720c */ /* 0x000fe20003f84070 */
[--C-:B------:R-:W-:Y:S01]  /*16c0*/  @!P6 IMAD.IADD R29, R29, 0x1, -R75.reuse ;  /* 0x000000011d1de824 */ /* 0x100fe200078e0a4b */
[C---:B------:R-:W-:Y:S01]  /*16d0*/  ISETP.GT.U32.AND P6, PT, R75.reuse, R38, PT ;  /* 0x000000264b00720c */ /* 0x040fe20003fc4070 */
[--C-:B------:R-:W-:Y:S01]  /*16e0*/  @!P1 IMAD.IADD R32, R32, 0x1, -R75.reuse ;  /* 0x0000000120209824 */ /* 0x100fe200078e0a4b */
[C---:B------:R-:W-:Y:S01]  /*16f0*/  ISETP.GT.U32.AND P1, PT, R75.reuse, R41, PT ;  /* 0x000000294b00720c */ /* 0x040fe20003f24070 */
[--C-:B------:R-:W-:Y:S01]  /*1700*/  @!P3 IMAD.IADD R26, R26, 0x1, -R75.reuse ;  /* 0x000000011a1ab824 */ /* 0x100fe200078e0a4b */
[----:B------:R-:W-:Y:S01]  /*1710*/  ISETP.GT.U32.AND P3, PT, R75, R33, PT ;  /* 0x000000214b00720c */ /* 0x000fe20003f64070 */
[--C-:B------:R-:W-:Y:S01]  /*1720*/  @!P0 IMAD.IADD R27, R27, 0x1, -R75.reuse ;  /* 0x000000011b1b8824 */ /* 0x100fe200078e0a4b */
[----:B------:R-:W-:Y:S01]  /*1730*/  ISETP.GT.U32.AND P0, PT, R75, R34, PT ;  /* 0x000000224b00720c */ /* 0x000fe20003f04070 */
[--C-:B------:R-:W-:Y:S01]  /*1740*/  @!P2 IMAD.IADD R35, R35, 0x1, -R75.reuse ;  /* 0x000000012323a824 */ /* 0x100fe200078e0a4b */
[----:B------:R-:W-:Y:S01]  /*1750*/  ISETP.GT.U32.AND P2, PT, R75, R44, PT ;  /* 0x0000002c4b00720c */ /* 0x000fe20003f44070 */
[--C-:B------:R-:W-:Y:S01]  /*1760*/  @!P5 IMAD.IADD R39, R39, 0x1, -R75.reuse ;  /* 0x000000012727d824 */ /* 0x100fe200078e0a4b */
[C---:B------:R-:W-:Y:S01]  /*1770*/  ISETP.GT.U32.AND P5, PT, R75.reuse, R31, PT ;  /* 0x0000001f4b00720c */ /* 0x040fe20003fa4070 */
[--C-:B------:R-:W-:Y:S01]  /*1780*/  @!P4 IMAD.IADD R40, R40, 0x1, -R75.reuse ;  /* 0x000000012828c824 */ /* 0x100fe200078e0a4b */
[C---:B------:R-:W-:Y:S01]  /*1790*/  ISETP.GT.U32.AND P4, PT, R75.reuse, R32, PT ;  /* 0x000000204b00720c */ /* 0x040fe20003f84070 */
[--C-:B------:R-:W-:Y:S01]  /*17a0*/  @!P6 IMAD.IADD R38, R38, 0x1, -R75.reuse ;  /* 0x000000012626e824 */ /* 0x100fe200078e0a4b */
[----:B------:R-:W-:Y:S01]  /*17b0*/  ISETP.GT.U32.AND P6, PT, R75, R30, PT ;  /* 0x0000001e4b00720c */ /* 0x000fe20003fc4070 */
[----:B------:R-:W-:-:S02]  /*17c0*/  @!P1 IMAD.IADD R41, R41, 0x1, -R75 ;  /* 0x0000000129299824 */ /* 0x000fc400078e0a4b */
[--C-:B------:R-:W-:Y:S01]  /*17d0*/  @!P3 IMAD.IADD R33, R33, 0x1, -R75.reuse ;  /* 0x000000012121b824 */ /* 0x100fe200078e0a4b */
[C---:B------:R-:W-:Y:S01]  /*17e0*/  ISETP.GT.U32.AND P3, PT, R75.reuse, R42, PT ;  /* 0x0000002a4b00720c */ /* 0x040fe20003f64070 */
[--C-:B------:R-:W-:Y:S01]  /*17f0*/  @!P0 IMAD.IADD R34, R34, 0x1, -R75.reuse ;  /* 0x0000000122228824 */ /* 0x100fe200078e0a4b */
[C---:B------:R-:W-:Y:S01]  /*1800*/  ISETP.GT.U32.AND P0, PT, R75.reuse, R43, PT ;  /* 0x0000002b4b00720c */ /* 0x040fe20003f04070 */
[----:B------:R-:W-:Y:S01]  /*1810*/  @!P2 IMAD.IADD R44, R44, 0x1, -R75 ;  /* 0x000000012c2ca824 */ /* 0x000fe200078e0a4b */
[----:B------:R-:W-:Y:S01]  /*1820*/  ISETP.GT.U32.AND P1, PT, R75, R33, PT ;  /* 0x000000214b00720c */ /* 0x000fe20003f24070 */
[----:B------:R-:W-:Y:S01]  /*1830*/  IMAD.HI.U32 R0, R3, R76, RZ ;  /* 0x0000004c03007227 */ /* 0x000fe200078e00ff */
[----:B------:R-:W-:-:S03]  /*1840*/  ISETP.GT.U32.AND P2, PT, R75, R38, PT ;  /* 0x000000264b00720c */ /* 0x000fc60003f44070 */
[----:B------:R-:W-:Y:S01]  /*1850*/  @!P6 IMAD.IADD R30, R30, 0x1, -R75 ;  /* 0x000000011e1ee824 */ /* 0x000fe200078e0a4b */
[----:B------:R-:W-:Y:S01]  /*1860*/  ISETP.GT.U32.AND P6, PT, R75, R39, PT ;  /* 0x000000274b00720c */ /* 0x000fe20003fc4070 */
[----:B------:R-:W-:-:S04]  /*1870*/  IMAD.HI.U32 R50, R3, R74, RZ ;  /* 0x0000004a03327227 */ /* 0x000fc800078e00ff */
[--C-:B------:R-:W-:Y:S01]  /*1880*/  @!P3 IMAD.IADD R42, R42, 0x1, -R75.reuse ;  /* 0x000000012a2ab824 */ /* 0x100fe200078e0a4b */
[----:B------:R-:W-:Y:S01]  /*1890*/  ISETP.GT.U32.AND P3, PT, R75, R34, PT ;  /* 0x000000224b00720c */ /* 0x000fe20003f64070 */
[--C-:B------:R-:W-:Y:S01]  /*18a0*/  @!P0 IMAD.IADD R43, R43, 0x1, -R75.reuse ;  /* 0x000000012b2b8824 */ /* 0x100fe200078e0a4b */
[----:B------:R-:W-:Y:S01]  /*18b0*/  ISETP.GT.U32.AND P0, PT, R75, R35, PT ;  /* 0x000000234b00720c */ /* 0x000fe20003f04070 */
[----:B------:R-:W-:Y:S01]  /*18c0*/  @!P5 IMAD.IADD R31, R31, 0x1, -R75 ;  /* 0x000000011f1fd824 */ /* 0x000fe200078e0a4b */
[C---:B------:R-:W-:Y:S01]  /*18d0*/  ISETP.GT.U32.AND P5, PT, R75.reuse, R40, PT ;  /* 0x000000284b00720c */ /* 0x040fe20003fa4070 */
[----:B------:R-:W-:Y:S02]  /*18e0*/  IMAD.MOV R0, RZ, RZ, -R0 ;  /* 0x000000ffff007224 */ /* 0x000fe400078e0a00 */
[----:B------:R-:W-:Y:S02]  /*18f0*/  IMAD.MOV R53, RZ, RZ, -R50 ;  /* 0x000000ffff357224 */ /* 0x000fe400078e0a32 */
[----:B------:R-:W-:-:S02]  /*1900*/  IMAD R50, R75, R51, R52 ;  /* 0x000000334b327224 */ /* 0x000fc400078e0234 */
[C---:B------:R-:W-:Y:S01]  /*1910*/  IMAD R52, R75.reuse, R0, R76 ;  /* 0x000000004b347224 */ /* 0x040fe200078e024c */
[----:B------:R-:W-:Y:S01]  /*1920*/  IABS R0, R6 ;  /* 0x0000000600007213 */ /* 0x000fe20000000000 */
[--C-:B------:R-:W-:Y:S01]  /*1930*/  @!P3 IMAD.IADD R34, R34, 0x1, -R75.reuse ;  /* 0x000000012222b824 */ /* 0x100fe200078e0a4b */
[----:B------:R-:W-:Y:S01]  /*1940*/  ISETP.GT.U32.AND P3, PT, R75, R43, PT ;  /* 0x0000002b4b00720c */ /* 0x000fe20003f64070 */
[--C-:B------:R-:W-:Y:S01]  /*1950*/  @!P0 IMAD.IADD R35, R35, 0x1, -R75.reuse ;  /* 0x0000000123238824 */ /* 0x100fe200078e0a4b */
[C---:B------:R-:W-:Y:S01]  /*1960*/  ISETP.GT.U32.AND P0, PT, R75.reuse, R44, PT ;  /* 0x0000002c4b00720c */ /* 0x040fe20003f04070 */
[--C-:B------:R-:W-:Y:S01]  /*1970*/  @!P4 IMAD.IADD R32, R32, 0x1, -R75.reuse ;  /* 0x000000012020c824 */ /* 0x100fe200078e0a4b */
[----:B------:R-:W-:Y:S01]  /*1980*/  ISETP.GT.U32.AND P4, PT, R75, R42, PT ;  /* 0x0000002a4b00720c */ /* 0x000fe20003f84070 */
[--C-:B------:R-:W-:Y:S01]  /*1990*/  @!P1 IMAD.IADD R33, R33, 0x1, -R75.reuse ;  /* 0x0000000121219824 */ /* 0x100fe200078e0a4b */
[C---:B------:R-:W-:Y:S01]  /*19a0*/  ISETP.GT.U32.AND P1, PT, R75.reuse, R41, PT ;  /* 0x000000294b00720c */ /* 0x040fe20003f24070 */
[--C-:B------:R-:W-:Y:S01]  /*19b0*/  @!P2 IMAD.IADD R38, R38, 0x1, -R75.reuse ;  /* 0x000000012626a824 */ /* 0x100fe200078e0a4b */
[----:B------:R-:W-:Y:S01]  /*19c0*/  ISETP.GT.U32.AND P2, PT, R75, R45, PT ;  /* 0x0000002d4b00720c */ /* 0x000fe20003f44070 */
[----:B------:R-:W-:Y:S01]  /*19d0*/  @!P6 IMAD.IADD R39, R39, 0x1, -R75 ;  /* 0x000000012727e824 */ /* 0x000fe200078e0a4b */
[----:B------:R-:W-:Y:S01]  /*19e0*/  ISETP.GT.U32.AND P6, PT, R75, R46, PT ;  /* 0x0000002e4b00720c */ /* 0x000fe20003fc4070 */
[----:B------:R-:W-:Y:S01]  /*19f0*/  IMAD.HI.U32 R55, R55, R0, RZ ;  /* 0x0000000037377227 */ /* 0x000fe200078e00ff */
[----:B------:R-:W-:-:S03]  /*1a00*/  LOP3.LUT R76, R71, 0x2a, RZ, 0xfc, !PT ;  /* 0x0000002a474c7812 */ /* 0x000fc600078efcff */
[--C-:B------:R-:W-:Y:S01]  /*1a10*/  @!P5 IMAD.IADD R40, R40, 0x1, -R75.reuse ;  /* 0x000000012828d824 */ /* 0x100fe200078e0a4b */
[----:B------:R-:W-:Y:S01]  /*1a20*/  ISETP.GT.U32.AND P5, PT, R75, R47, PT ;  /* 0x0000002f4b00720c */ /* 0x000fe20003fa4070 */
[----:B------:R-:W-:Y:S01]  /*1a30*/  @!P3 IMAD.IADD R43, R43, 0x1, -R75 ;  /* 0x000000012b2bb824 */ /* 0x000fe200078e0a4b */
[C---:B------:R-:W-:Y:S01]  /*1a40*/  ISETP.GT.U32.AND P3, PT, R75.reuse, R50, PT ;  /* 0x000000324b00720c */ /* 0x040fe20003f64070 */
[----:B------:R-:W-:Y:S02]  /*1a50*/  IMAD.MOV R55, RZ, RZ, -R55 ;  /* 0x000000ffff377224 */ /* 0x000fe400078e0a37 */
[----:B------:R-:W-:Y:S01]  /*1a60*/  IMAD R51, R75, R53, R74 ;  /* 0x000000354b337224 */ /* 0x000fe200078e024a */
[----:B------:R-:W-:Y:S01]  /*1a70*/  LOP3.LUT R74, R71, 0x26, RZ, 0xfc, !PT ;  /* 0x00000026474a7812 */ /* 0x000fe200078efcff */
[----:B------:R-:W-:Y:S02]  /*1a80*/  IMAD R55, R80, R55, R0 ;  /* 0x0000003750377224 */ /* 0x000fe400078e0200 */
[--C-:B------:R-:W-:Y:S01]  /*1a90*/  @!P0 IMAD.IADD R44, R44, 0x1, -R75.reuse ;  /* 0x000000012c2c8824 */ /* 0x100fe200078e0a4b */
[----:B------:R-:W-:Y:S01]  /*1aa0*/  ISETP.GT.U32.AND P0, PT, R75, R51, PT ;  /* 0x000000334b00720c */ /* 0x000fe20003f04070 */
[--C-:B------:R-:W-:Y:S01]  /*1ab0*/  @!P1 IMAD.IADD R41, R41, 0x1, -R75.reuse ;  /* 0x0000000129299824 */ /* 0x100fe200078e0a4b */
[C---:B------:R-:W-:Y:S01]  /*1ac0*/  ISETP.GT.U32.AND P1, PT, R75.reuse, R48, PT ;  /* 0x000000304b00720c */ /* 0x040fe20003f24070 */
[--C-:B------:R-:W-:Y:S01]  /*1ad0*/  @!P4 IMAD.IADD R42, R42, 0x1, -R75.reuse ;  /* 0x000000012a2ac824 */ /* 0x100fe200078e0a4b */
[----:B------:R-:W-:Y:S01]  /*1ae0*/  ISETP.GT.U32.AND P4, PT, R75, R49, PT ;  /* 0x000000314b00720c */ /* 0x000fe20003f84070 */
[--C-:B------:R-:W-:Y:S01]  /*1af0*/  @!P2 IMAD.IADD R45, R45, 0x1, -R75.reuse ;  /* 0x000000012d2da824 */ /* 0x100fe200078e0a4b */
[----:B------:R-:W-:Y:S01]  /*1b00*/  ISETP.GT.U32.AND P2, PT, R75, R52, PT ;  /* 0x000000344b00720c */ /* 0x000fe20003f44070 */
[----:B------:R-:W-:Y:S01]  /*1b10*/  @!P6 IMAD.IADD R46, R46, 0x1, -R75 ;  /* 0x000000012e2ee824 */ /* 0x000fe200078e0a4b */
[----:B------:R-:W-:Y:S01]  /*1b20*/  ISETP.GT.U32.AND P6, PT, R80, R55, PT ;  /* 0x000000375000720c */ /* 0x000fe20003fc4070 */
[----:B------:R-:W-:-:S04]  /*1b30*/  IMAD.HI.U32 R3, R3, R78, RZ ;  /* 0x0000004e03037227 */ /* 0x000fc800078e00ff */
[--C-:B------:R-:W-:Y:S01]  /*1b40*/  @!P5 IMAD.IADD R47, R47, 0x1, -R75.reuse ;  /* 0x000000012f2fd824 */ /* 0x100fe200078e0a4b */
[C---:B------:R-:W-:Y:S01]  /*1b50*/  ISETP.GT.U32.AND P5, PT, R75.reuse, R45, PT ;  /* 0x0000002d4b00720c */ /* 0x040fe20003fa4070 */
[----:B------:R-:W-:Y:S01]  /*1b60*/  @!P3 IMAD.IADD R50, R50, 0x1, -R75 ;  /* 0x000000013232b824 */ /* 0x000fe200078e0a4b */
[----:B------:R-:W-:Y:S01]  /*1b70*/  ISETP.GT.U32.AND P3, PT, R75, R46, PT ;  /* 0x0000002e4b00720c */ /* 0x000fe20003f64070 */
[----:B------:R-:W-:Y:S02]  /*1b80*/  IMAD.MOV R3, RZ, RZ, -R3 ;  /* 0x000000ffff037224 */ /* 0x000fe400078e0a03 */
[--C-:B------:R-:W-:Y:S01]  /*1b90*/  @!P0 IMAD.IADD R51, R51, 0x1, -R75.reuse ;  /* 0x0000000133338824 */ /* 0x100fe200078e0a4b */
[C---:B------:R-:W-:Y:S01]  /*1ba0*/  ISETP.GT.U32.AND P0, PT, R75.reuse, R47, PT ;  /* 0x0000002f4b00720c */ /* 0x040fe20003f04070 */
[----:B------:R-:W-:Y:S01]  /*1bb0*/  IMAD R53, R75, R3, R78 ;  /* 0x000000034b357224 */ /* 0x000fe200078e024e */
[----:B------:R-:W-:Y:S01]  /*1bc0*/  SHF.R.S32.HI R3, RZ, 0x1f, R174 ;  /* 0x0000001fff037819 */ /* 0x000fe200000114ae */
[--C-:B------:R-:W-:Y:S01]  /*1bd0*/  @!P1 IMAD.IADD R48, R48, 0x1, -R75.reuse ;  /* 0x0000000130309824 */ /* 0x100fe200078e0a4b */
[----:B------:R-:W-:Y:S01]  /*1be0*/  ISETP.GE.AND P1, PT, R6, RZ, PT ;  /* 0x000000ff0600720c */ /* 0x000fe20003f26270 */
[--C-:B------:R-:W-:Y:S01]  /*1bf0*/  @!P4 IMAD.IADD R49, R49, 0x1, -R75.reuse ;  /* 0x000000013131c824 */ /* 0x100fe200078e0a4b */
[----:B------:R-:W-:Y:S01]  /*1c00*/  ISETP.GT.U32.AND P4, PT, R75, R53, PT ;  /* 0x000000354b00720c */ /* 0x000fe20003f84070 */
[--C-:B------:R-:W-:Y:S01]  /*1c10*/  @!P6 IMAD.IADD R55, R55, 0x1, -R80.reuse ;  /* 0x000000013737e824 */ /* 0x100fe200078e0a50 */
[----:B------:R-:W-:Y:S01]  /*1c20*/  LEA.HI R174, R3, R174, RZ, 0x6 ;  /* 0x000000ae03ae7211 */ /* 0x000fe200078f30ff */
        /* <DEDUP_REMOVED lines=8> */
[----:B------:R-:W-:Y:S01]  /*1cb0*/  IMAD.SHL.U32 R0, R72, 0x2, RZ ;  /* 0x0000000248007824 */ /* 0x000fe200078e00ff */
[----:B------:R-:W-:Y:S01]  /*1cc0*/  ISETP.GT.U32.AND P6, PT, R75, R49, PT ;  /* 0x000000314b00720c */ /* 0x000fe20003fc4070 */
[--C-:B------:R-:W-:Y:S01]  /*1cd0*/  @!P4 IMAD.IADD R53, R53, 0x1, -R75.reuse ;  /* 0x000000013535c824 */ /* 0x100fe200078e0a4b */
[C---:B------:R-:W-:Y:S01]  /*1ce0*/  ISETP.GT.U32.AND P4, PT, R75.reuse, R52, PT ;  /* 0x000000344b00720c */ /* 0x040fe20003f84070 */
[-C--:B------:R-:W-:Y:S01]  /*1cf0*/  IMAD R92, R92, R112.reuse, RZ ;  /* 0x000000705c5c7224 */ /* 0x080fe200078e02ff */
[----:B------:R-:W-:Y:S01]  /*1d00*/  LOP3.LUT R3, RZ, R37, RZ, 0x33, !PT ;  /* 0x00000025ff037212 */ /* 0x000fe200078e33ff */
[--C-:B------:R-:W-:Y:S01]  /*1d10*/  @!P2 IMAD.IADD R48, R48, 0x1, -R75.reuse ;  /* 0x000000013030a824 */ /* 0x100fe200078e0a4b */
[----:B------:R-:W-:Y:S01]  /*1d20*/  ISETP.GT.U32.AND P2, PT, R75, R53, PT ;  /* 0x000000354b00720c */ /* 0x000fe20003f44070 */
[----:B------:R-:W-:Y:S01]  /*1d30*/  @!P5 IMAD.IADD R55, R55, 0x1, -R80 ;  /* 0x000000013737d824 */ /* 0x000fe200078e0a50 */
[----:B------:R-:W-:Y:S01]  /*1d40*/  ISETP.GE.AND P5, PT, R7, RZ, PT ;  /* 0x000000ff0700720c */ /* 0x000fe20003fa6270 */
[--C-:B------:R-:W-:Y:S01]  /*1d50*/  @!P3 IMAD.IADD R50, R50, 0x1, -R75.reuse ;  /* 0x000000013232b824 */ /* 0x100fe200078e0a4b */
[----:B------:R-:W-:Y:S01]  /*1d60*/  ISETP.GE.AND P3, PT, R8, RZ, PT ;  /* 0x000000ff0800720c */ /* 0x000fe20003f66270 */
[----:B------:R-:W-:Y:S01]  /*1d70*/  @!P0 IMAD.IADD R51, R51, 0x1, -R75 ;  /* 0x0000000133338824 */ /* 0x000fe200078e0a4b */
[----:B------:R-:W-:Y:S01]  /*1d80*/  ISETP.GE.AND P0, PT, R9, RZ, PT ;  /* 0x000000ff0900720c */ /* 0x000fe20003f06270 */
[----:B------:R-:W-:Y:S01]  /*1d90*/  @!P1 IMAD.MOV R55, RZ, RZ, -R55 ;  /* 0x000000ffff379224 */ /* 0x000fe200078e0a37 */
[----:B------:R-:W-:Y:S01]  /*1da0*/  ISETP.GE.AND P1, PT, R12, RZ, PT ;  /* 0x000000ff0c00720c */ /* 0x000fe20003f26270 */
[--C-:B------:R-:W-:Y:S01]  /*1db0*/  @!P4 IMAD.IADD R52, R52, 0x1, -R75.reuse ;  /* 0x000000013434c824 */ /* 0x100fe200078e0a4b */
[----:B------:R-:W-:Y:S01]  /*1dc0*/  ISETP.GE.AND P4, PT, R10, RZ, PT ;  /* 0x000000ff0a00720c */ /* 0x000fe20003f86270 */
[--C-:B------:R-:W-:Y:S01]  /*1dd0*/  @!P6 IMAD.IADD R49, R49, 0x1, -R75.reuse ;  /* 0x000000013131e824 */ /* 0x100fe200078e0a4b */
[----:B------:R-:W-:Y:S01]  /*1de0*/  ISETP.NE.AND P6, PT, R36, RZ, PT ;  /* 0x000000ff2400720c */ /* 0x000fe20003fc5270 */
[----:B------:R-:W-:Y:S01]  /*1df0*/  @!P2 IMAD.IADD R53, R53, 0x1, -R75 ;  /* 0x000000013535a824 */ /* 0x000fe200078e0a4b */
[----:B------:R-:W-:Y:S01]  /*1e00*/  ISETP.GE.AND P2, PT, R11, RZ, PT ;  /* 0x000000ff0b00720c */ /* 0x000fe20003f46270 */
[----:B------:R-:W-:Y:S01]  /*1e10*/  @!P5 IMAD.MOV R2, RZ, RZ, -R2 ;  /* 0x000000ffff02d224 */ /* 0x000fe200078e0a02 */
        /* <DEDUP_REMOVED lines=9> */
[----:B------:R-:W-:Y:S01]  /*1eb0*/  IMAD R93, R93, R112, RZ ;  /* 0x000000705d5d7224 */ /* 0x000fe200078e02ff */
[----:B------:R-:W-:Y:S01]  /*1ec0*/  @!P6 LOP3.LUT R55, RZ, R36, RZ, 0x33, !PT ;  /* 0x00000024ff37e212 */ /* 0x000fe200078e33ff */
        /* <DEDUP_REMOVED lines=12> */
[----:B------:R-:W-:Y:S01]  /*1f90*/  IMAD R55, R55, UR4, RZ ;  /* 0x0000000437377c24 */ /* 0x000fe2000f8e02ff */
[----:B------:R-:W-:Y:S01]  /*1fa0*/  ULDC UR4, c[0x0][0x240] ;  /* 0x0000900000047ab9 */ /* 0x000fe20000000800 */
        /* <DEDUP_REMOVED lines=12> */
[-C--:B------:R-:W-:Y:S01]  /*2070*/  IMAD R94, R94, R112.reuse, RZ ;  /* 0x000000705e5e7224 */ /* 0x080fe200078e02ff */
[----:B------:R-:W-:Y:S01]  /*2080*/  LOP3.LUT R0, R73, 0x7e, R0, 0x78, !PT ;  /* 0x0000007e49007812 */ /* 0x000fe200078e7800 */
        /* <DEDUP_REMOVED lines=13> */
[----:B------:R-:W-:Y:S01]  /*2160*/  LOP3.LUT R73, R71, 0x24, RZ, 0xfc, !PT ;  /* 0x0000002447497812 */ /* 0x000fe200078efcff */
[----:B------:R-:W-:Y:S01]  /*2170*/  @!P2 IMAD.MOV R45, RZ, RZ, -R45 ;  /* 0x000000ffff2da224 */ /* 0x000fe200078e0a2d */
[----:B------:R-:W-:Y:S01]  /*2180*/  ISETP.GE.AND P2, PT, R67, RZ, PT ;  /* 0x000000ff4300720c */ /* 0x000fe20003f46270 */
[----:B------:R-:W-:Y:S01]  /*2190*/  @!P5 IMAD.MOV R47, RZ, RZ, -R47 ;  /* 0x000000ffff2fd224 */ /* 0x000fe200078e0a2f */
[----:B------:R-:W-:Y:S01]  /*21a0*/  ISETP.GE.AND P5, PT, R69, RZ, PT ;  /* 0x000000ff4500720c */ /* 0x000fe20003fa6270 */
[----:B------:R-:W-:Y:S01]  /*21b0*/  @!P3 IMAD.MOV R48, RZ, RZ, -R48 ;  /* 0x000000ffff30b224 */ /* 0x000fe200078e0a30 */
[----:B------:R-:W-:Y:S01]  /*21c0*/  ISETP.GE.AND P3, PT, R70, RZ, PT ;  /* 0x000000ff4600720c */ /* 0x000fe20003f66270 */
[----:B------:R-:W-:Y:S01]  /*21d0*/  @!P0 IMAD.MOV R49, RZ, RZ, -R49 ;  /* 0x000000ffff318224 */ /* 0x000fe200078e0a31 */
[----:B------:R-:W-:Y:S01]  /*21e0*/  ISETP.NE.AND P0, PT, R37, RZ, PT ;  /* 0x000000ff2500720c */ /* 0x000fe20003f05270 */
[----:B------:R-:W-:Y:S01]  /*21f0*/  @!P1 IMAD.MOV R52, RZ, RZ, -R52 ;  /* 0x000000ffff349224 */ /* 0x000fe200078e0a34 */
[----:B------:R-:W-:Y:S01]  /*2200*/  LEA R110, P1, R55, UR6, 0x1 ;  /* 0x00000006376e7c11 */ /* 0x000fe2000f8208ff */
[----:B------:R-:W-:Y:S01]  /*2210*/  @!P4 IMAD.MOV R50, RZ, RZ, -R50 ;  /* 0x000000ffff32c224 */ /* 0x000fe200078e0a32 */
[C---:B------:R-:W-:Y:S01]  /*2220*/  SEL R2, R3.reuse, R2, !P0 ;  /* 0x0000000203027207 */ /* 0x040fe20004000000 */
[----:B------:R-:W-:Y:S01]  /*2230*/  IMAD R96, R96, R112, RZ ;  /* 0x0000007060607224 */ /* 0x000fe200078e02ff */
[C---:B------:R-:W-:Y:S01]  /*2240*/  SEL R4, R3.reuse, R4, !P0 ;  /* 0x0000000403047207 */ /* 0x040fe20004000000 */
[----:B------:R-:W-:Y:S01]  /*2250*/  @!P2 IMAD.MOV R51, RZ, RZ, -R51 ;  /* 0x000000ffff33a224 */ /* 0x000fe200078e0a33 */
[C---:B------:R-:W-:Y:S01]  /*2260*/  SEL R5, R3.reuse, R5, !P0 ;  /* 0x0000000503057207 */ /* 0x040fe20004000000 */
[----:B------:R-:W-:Y:S01]  /*2270*/  @!P5 IMAD.MOV R53, RZ, RZ, -R53 ;  /* 0x000000ffff35d224 */ /* 0x000fe200078e0a35 */
[C---:B------:R-:W-:Y:S01]  /*2280*/  SEL R24, R3.reuse, R24, !P0 ;  /* 0x0000001803187207 */ /* 0x040fe20004000000 */
[----:B------:R-:W-:Y:S01]  /*2290*/  @!P3 IMAD.MOV R54, RZ, RZ, -R54 ;  /* 0x000000ffff36b224 */ /* 0x000fe200078e0a36 */
[C---:B------:R-:W-:Y:S01]  /*22a0*/  SEL R25, R3.reuse, R25, !P0 ;  /* 0x0000001903197207 */ /* 0x040fe20004000000 */
[----:B------:R-:W-:Y:S01]  /*22b0*/  IMAD R36, R2, UR4, RZ ;  /* 0x0000000402247c24 */ /* 0x000fe2000f8e02ff */
[C---:B------:R-:W-:Y:S01]  /*22c0*/  SEL R26, R3.reuse, R26, !P0 ;  /* 0x0000001a031a7207 */ /* 0x040fe20004000000 */
[----:B------:R-:W-:Y:S01]  /*22d0*/  IMAD R37, R4, UR4, RZ ;  /* 0x0000000404257c24 */ /* 0x000fe2000f8e02ff */
[----:B------:R-:W-:Y:S01]  /*22e0*/  SEL R27, R3, R27, !P0 ;  /* 0x0000001b031b7207 */ /* 0x000fe20004000000 */
        /* <DEDUP_REMOVED lines=49> */
[----:B------:R-:W-:Y:S01]  /*2600*/  LEA.HI.X.SX32 R111, R55, UR7, 0x1, P1 ;  /* 0x00000007376f7c11 */ /* 0x000fe200088f0eff */
[----:B------:R-:W-:Y:S01]  /*2610*/  ULDC.64 UR6, c[0x0][0x218] ;  /* 0x0000860000067ab9 */ /* 0x000fe20000000a00 */
[----:B------:R-:W-:Y:S01]  /*2620*/  SEL R3, R3, R54, !P0 ;  /* 0x0000003603037207 */ /* 0x000fe20004000000 */
[----:B------:R-:W-:Y:S01]  /*2630*/  IMAD R50, R50, UR4, RZ ;  /* 0x0000000432327c24 */ /* 0x000fe2000f8e02ff */
[----:B------:R-:W-:Y:S01]  /*2640*/  LEA R4, P4, R36, UR6, 0x1 ;  /* 0x0000000624047c11 */ /* 0x000fe2000f8808ff */
[----:B------:R-:W-:Y:S01]  /*2650*/  IMAD R51, R51, UR4, RZ ;  /* 0x0000000433337c24 */ /* 0x000fe2000f8e02ff */
[----:B------:R-:W-:Y:S01]  /*2660*/  LEA R2, P3, R37, UR6, 0x1 ;  /* 0x0000000625027c11 */ /* 0x000fe2000f8608ff */
[----:B------:R-:W-:Y:S01]  /*2670*/  IMAD R188, R3, UR4, RZ ;  /* 0x0000000403bc7c24 */ /* 0x000fe2000f8e02ff */
[----:B------:R-:W-:Y:S01]  /*2680*/  LEA R172, P2, R173, UR6, 0x1 ;  /* 0x00000006adac7c11 */ /* 0x000fe2000f8408ff */
[----:B------:R-:W-:Y:S01]  /*2690*/  IMAD R52, R52, UR4, RZ ;  /* 0x0000000434347c24 */ /* 0x000fe2000f8e02ff */
[----:B------:R-:W-:Y:S01]  /*26a0*/  LEA R170, P1, R24, UR6, 0x1 ;  /* 0x0000000618aa7c11 */ /* 0x000fe2000f8208ff */
[----:B------:R-:W-:Y:S01]  /*26b0*/  IMAD R53, R53, UR4, RZ ;  /* 0x0000000435357c24 */ /* 0x000fe2000f8e02ff */
[----:B------:R-:W-:Y:S01]  /*26c0*/  LEA.HI.X.SX32 R5, R36, UR7, 0x1, P4 ;  /* 0x0000000724057c11 */ /* 0x000fe2000a0f0eff */
[----:B------:R-:W-:Y:S01]  /*26d0*/  UMOV UR4, URZ ;  /* 0x0000003f00047c82 */ /* 0x000fe20008000000 */
[----:B------:R-:W-:Y:S01]  /*26e0*/  LEA.HI.X.SX32 R3, R37, UR7, 0x1, P3 ;  /* 0x0000000725037c11 */ /* 0x000fe200098f0eff */
[----:B------:R-:W-:Y:S01]  /*26f0*/  UIADD3.X UR9, UR4, 0x40000040, URZ, UP0, !UPT ;  /* 0x4000004004097890 */ /* 0x000fe200087fe43f */
[----:B------:R-:W-:-:S02]  /*2700*/  LEA.HI.X.SX32 R173, R173, UR7, 0x1, P2 ;  /* 0x00000007adad7c11 */ /* 0x000fc400090f0eff */
[----:B------:R-:W-:Y:S02]  /*2710*/  CS2R R36, SRZ ;  /* 0x0000000000247805 */ /* 0x000fe4000001ff00 */
[----:B------:R-:W-:Y:S02]  /*2720*/  LEA.HI.X.SX32 R171, R24, UR7, 0x1, P1 ;  /* 0x0000000718ab7c11 */ /* 0x000fe400088f0eff */
[----:B------:R-:W-:Y:S02]  /*2730*/  CS2R R54, SRZ ;  /* 0x0000000000367805 */ /* 0x000fe4000001ff00 */
[----:B------:R-:W-:Y:S01]  /*2740*/  LEA R168, P0, R25, UR6, 0x1 ;  /* 0x0000000619a87c11 */ /* 0x000fe2000f8008ff */
[-C--:B------:R-:W-:Y:S01]  /*2750*/  IMAD R97, R97, R112.reuse, RZ ;  /* 0x0000007061617224 */ /* 0x080fe200078e02ff */
        /* <DEDUP_REMOVED lines=11> */
[----:B------:R-:W-:Y:S01]  /*2810*/  IMAD R103, R103, R112, RZ ;  /* 0x0000007067677224 */ /* 0x000fe200078e02ff */
[----:B------:R-:W-:-:S02]  /*2820*/  LEA.HI.X.SX32 R169, R25, UR7, 0x1, P0 ;  /* 0x0000000719a97c11 */ /* 0x000fc400080f0eff */
[----:B------:R-:W-:Y:S02]  /*2830*/  CS2R R24, SRZ ;  /* 0x0000000000187805 */ /* 0x000fe4000001ff00 */
[----:B------:R-:W-:Y:S01]  /*2840*/  LEA.HI.X.SX32 R167, R26, UR7, 0x1, P6 ;  /* 0x000000071aa77c11 */ /* 0x000fe2000b0f0eff */
[-C--:B------:R-:W-:Y:S01]  /*2850*/  IMAD R104, R104, R112.reuse, RZ ;  /* 0x0000007068687224 */ /* 0x080fe200078e02ff */
[----:B------:R-:W-:Y:S02]  /*2860*/  LEA.HI.X.SX32 R165, R27, UR7, 0x1, P5 ;  /* 0x000000071ba57c11 */ /* 0x000fe4000a8f0eff */
[----:B------:R-:W-:Y:S02]  /*2870*/  CS2R R26, SRZ ;  /* 0x00000000001a7805 */ /* 0x000fe4000001ff00 */
[----:B------:R-:W-:Y:S01]  /*2880*/  LEA.HI.X.SX32 R163, R28, UR7, 0x1, P4 ;  /* 0x000000071ca37c11 */ /* 0x000fe2000a0f0eff */
[----:B------:R-:W-:Y:S01]  /*2890*/  IMAD R105, R105, R112, RZ ;  /* 0x0000007069697224 */ /* 0x000fe200078e02ff */
[----:B------:R-:W-:-:S02]  /*28a0*/  LEA.HI.X.SX32 R161, R29, UR7, 0x1, P3 ;  /* 0x000000071da17c11 */ /* 0x000fc400098f0eff */
[----:B------:R-:W-:Y:S02]  /*28b0*/  CS2R R28, SRZ ;  /* 0x00000000001c7805 */ /* 0x000fe4000001ff00 */
[----:B------:R-:W-:Y:S01]  /*28c0*/  LEA.HI.X.SX32 R159, R30, UR7, 0x1, P2 ;  /* 0x000000071e9f7c11 */ /* 0x000fe200090f0eff */
[-C--:B------:R-:W-:Y:S01]  /*28d0*/  IMAD R107, R86, R112.reuse, RZ ;  /* 0x00000070566b7224 */ /* 0x080fe200078e02ff */
        /* <DEDUP_REMOVED lines=29> */
[----:B------:R-:W-:Y:S01]  /*2ab0*/  UIADD3.64 UR16, UR8, 0x80, URZ ;  /* 0x0000008008107897 */ /* 0x000fe2000fffe03f */
[----:B------:R-:W-:Y:S01]  /*2ac0*/  LEA R140, P0, R41, UR6, 0x1 ;  /* 0x00000006298c7c11 */ /* 0x000fe2000f8008ff */
[----:B------:R-:W-:Y:S01]  /*2ad0*/  UIADD3.64 UR20, UR8, 0x100, URZ ;  /* 0x0000010008147897 */ /* 0x000fe2000fffe03f */
[----:B------:R-:W-:Y:S02]  /*2ae0*/  LEA R214, P6, R42, UR6, 0x1 ;  /* 0x000000062ad67c11 */ /* 0x000fe4000f8c08ff */
[----:B------:R-:W-:Y:S02]  /*2af0*/  LEA R210, P5, R43, UR6, 0x1 ;  /* 0x000000062bd27c11 */ /* 0x000fe4000f8a08ff */
[----:B------:R-:W-:-:S02]  /*2b00*/  LEA R142, P4, R44, UR6, 0x1 ;  /* 0x000000062c8e7c11 */ /* 0x000fc4000f8808ff */
[----:B------:R-:W-:Y:S02]  /*2b10*/  LEA R138, P3, R45, UR6, 0x1 ;  /* 0x000000062d8a7c11 */ /* 0x000fe4000f8608ff */
[----:B------:R-:W-:Y:S02]  /*2b20*/  LEA R134, P2, R46, UR6, 0x1 ;  /* 0x000000062e867c11 */ /* 0x000fe4000f8408ff */
[----:B------:R-:W-:Y:S02]  /*2b30*/  LEA R132, P1, R47, UR6, 0x1 ;  /* 0x000000062f847c11 */ /* 0x000fe4000f8208ff */
[----:B------:R-:W-:Y:S02]  /*2b40*/  LEA.HI.X.SX32 R141, R41, UR7, 0x1, P0 ;  /* 0x00000007298d7c11 */ /* 0x000fe400080f0eff */
[----:B------:R-:W-:Y:S02]  /*2b50*/  CS2R R40, SRZ ;  /* 0x0000000000287805 */ /* 0x000fe4000001ff00 */
[----:B------:R-:W-:-:S02]  /*2b60*/  LEA.HI.X.SX32 R212, R42, UR7, 0x1, P6 ;  /* 0x000000072ad47c11 */ /* 0x000fc4000b0f0eff */
[----:B------:R-:W-:Y:S02]  /*2b70*/  LEA.HI.X.SX32 R208, R43, UR7, 0x1, P5 ;  /* 0x000000072bd07c11 */ /* 0x000fe4000a8f0eff */
[----:B------:R-:W-:Y:S02]  /*2b80*/  CS2R R42, SRZ ;  /* 0x00000000002a7805 */ /* 0x000fe4000001ff00 */
[----:B------:R-:W-:Y:S02]  /*2b90*/  LEA.HI.X.SX32 R143, R44, UR7, 0x1, P4 ;  /* 0x000000072c8f7c11 */ /* 0x000fe4000a0f0eff */
[----:B------:R-:W-:Y:S02]  /*2ba0*/  LEA.HI.X.SX32 R139, R45, UR7, 0x1, P3 ;  /* 0x000000072d8b7c11 */ /* 0x000fe400098f0eff */
[----:B------:R-:W-:Y:S02]  /*2bb0*/  CS2R R44, SRZ ;  /* 0x00000000002c7805 */ /* 0x000fe4000001ff00 */
[----:B------:R-:W-:-:S02]  /*2bc0*/  LEA.HI.X.SX32 R135, R46, UR7, 0x1, P2 ;  /* 0x000000072e877c11 */ /* 0x000fc400090f0eff */
[----:B------:R-:W-:Y:S02]  /*2bd0*/  LEA.HI.X.SX32 R133, R47, UR7, 0x1, P1 ;  /* 0x000000072f857c11 */ /* 0x000fe400088f0eff */
[----:B------:R-:W-:Y:S02]  /*2be0*/  CS2R R46, SRZ ;  /* 0x00000000002e7805 */ /* 0x000fe4000001ff00 */
[----:B------:R-:W-:Y:S02]  /*2bf0*/  LEA R130, P0, R48, UR6, 0x1 ;  /* 0x0000000630827c11 */ /* 0x000fe4000f8008ff */
[----:B------:R-:W-:Y:S02]  /*2c00*/  LEA R136, P6, R49, UR6, 0x1 ;  /* 0x0000000631887c11 */ /* 0x000fe4000f8c08ff */
[----:B------:R-:W-:Y:S02]  /*2c10*/  LEA R128, P5, R50, UR6, 0x1 ;  /* 0x0000000632807c11 */ /* 0x000fe4000f8a08ff */
[----:B------:R-:W-:-:S02]  /*2c20*/  LEA R126, P4, R51, UR6, 0x1 ;  /* 0x00000006337e7c11 */ /* 0x000fc4000f8808ff */
[----:B------:R-:W-:Y:S02]  /*2c30*/  LEA R186, P3, R52, UR6, 0x1 ;  /* 0x0000000634ba7c11 */ /* 0x000fe4000f8608ff */
[----:B------:R-:W-:Y:S02]  /*2c40*/  LEA R192, P2, R53, UR6, 0x1 ;  /* 0x0000000635c07c11 */ /* 0x000fe4000f8408ff */
[----:B------:R-:W-:Y:S01]  /*2c50*/  LEA R122, P1, R188, UR6, 0x1 ;  /* 0x00000006bc7a7c11 */ /* 0x000fe2000f8208ff */
[----:B------:R-:W-:Y:S01]  /*2c60*/  UIADD3 UR6, UR12, 0x2000, URZ ;  /* 0x000020000c067890 */ /* 0x000fe2000fffe03f */
[C---:B------:R-:W-:Y:S02]  /*2c70*/  LOP3.LUT R75, R71.reuse, 0x28, RZ, 0xfc, !PT ;  /* 0x00000028474b7812 */ /* 0x040fe400078efcff */
[----:B------:R-:W-:Y:S01]  /*2c80*/  LEA.HI R78, R72, 0x2e, RZ, 0x1a ;  /* 0x0000002e484e7811 */ /* 0x000fe200078fd0ff */
[----:B------:R-:W-:Y:S01]  /*2c90*/  USHF.R.U32.HI UR6, URZ, 0x4, UR6 ;  /* 0x000000043f067899 */ /* 0x000fe20008011606 */
[----:B------:R-:W-:Y:S01]  /*2ca0*/  LOP3.LUT R80, R71, 0x32, RZ, 0xfc, !PT ;  /* 0x0000003247507812 */ /* 0x000fe200078efcff */
[----:B------:R-:W-:Y:S01]  /*2cb0*/  IMAD R193, R75, R112, RZ ;  /* 0x000000704bc17224 */ /* 0x000fe200078e02ff */
[----:B------:R-:W-:Y:S01]  /*2cc0*/  LEA.HI.X.SX32 R129, R48, UR7, 0x1, P0 ;  /* 0x0000000730817c11 */ /* 0x000fe200080f0eff */
[----:B------:R-:W-:Y:S01]  /*2cd0*/  USGXT.U32 UR6, UR6, 0xe ;  /* 0x0000000e0606789a */ /* 0x000fe20008000000 */
[----:B------:R-:W-:-:S02]  /*2ce0*/  LEA.HI.X.SX32 R137, R49, UR7, 0x1, P6 ;  /* 0x0000000731897c11 */ /* 0x000fc4000b0f0eff */
[----:B------:R-:W-:Y:S02]  /*2cf0*/  CS2R R48, SRZ ;  /* 0x0000000000307805 */ /* 0x000fe4000001ff00 */
[----:B------:R-:W-:Y:S01]  /*2d00*/  LEA.HI.X.SX32 R131, R50, UR7, 0x1, P5 ;  /* 0x0000000732837c11 */ /* 0x000fe2000a8f0eff */
[----:B------:R-:W-:Y:S01]  /*2d10*/  UIADD3 UR10, UP0, UR6, 0x2, URZ ;  /* 0x00000002060a7890 */ /* 0x000fe2000ff1e03f */
[----:B------:R-:W-:Y:S02]  /*2d20*/  LEA.HI.X.SX32 R127, R51, UR7, 0x1, P4 ;  /* 0x00000007337f7c11 */ /* 0x000fe4000a0f0eff */
[----:B------:R-:W-:Y:S02]  /*2d30*/  CS2R R50, SRZ ;  /* 0x0000000000327805 */ /* 0x000fe4000001ff00 */
[----:B------:R-:W-:Y:S01]  /*2d40*/  LEA.HI.X.SX32 R123, R52, UR7, 0x1, P3 ;  /* 0x00000007347b7c11 */ /* 0x000fe200098f0eff */
[----:B------:R-:W-:Y:S01]  /*2d50*/  UIADD3.X UR11, UR5, 0x40000040, URZ, UP0, !UPT ;  /* 0x40000040050b7890 */ /* 0x000fe200087fe43f */
[----:B------:R-:W-:-:S02]  /*2d60*/  LEA.HI.X.SX32 R190, R53, UR7, 0x1, P2 ;  /* 0x0000000735be7c11 */ /* 0x000fc400090f0eff */
[----:B------:R-:W-:Y:S02]  /*2d70*/  CS2R R52, SRZ ;  /* 0x0000000000347805 */ /* 0x000fe4000001ff00 */
[----:B------:R-:W-:Y:S01]  /*2d80*/  LEA.HI.X.SX32 R188, R188, UR7, 0x1, P1 ;  /* 0x00000007bcbc7c11 */ /* 0x000fe200088f0eff */
[-C--:B------:R-:W-:Y:S01]  /*2d90*/  IMAD R108, R78, R112.reuse, RZ ;  /* 0x000000704e6c7224 */ /* 0x080fe200078e02ff */
[----:B------:R-:W-:Y:S01]  /*2da0*/  SHF.R.S32.HI R174, RZ, 0x6, R174 ;  /* 0x00000006ffae7819 */ /* 0x000fe200000114ae */
[----:B------:R-:W-:Y:S01]  /*2db0*/  IMAD R185, R80, R112, RZ ;  /* 0x0000007050b97224 */ /* 0x000fe200078e02ff */
[C---:B------:R-:W-:Y:S01]  /*2dc0*/  LOP3.LUT R176, R0.reuse, 0x20, RZ, 0x3c, !PT ;  /* 0x0000002000b07812 */ /* 0x040fe200078e3cff */
[----:B------:R-:W-:Y:S01]  /*2dd0*/  UIADD3.64 UR18, UR10, 0x2, URZ ;  /* 0x000000020a127897 */ /* 0x000fe2000fffe03f */
[C---:B------:R-:W-:Y:S01]  /*2de0*/  LOP3.LUT R178, R0.reuse, 0x40, RZ, 0x3c, !PT ;  /* 0x0000004000b27812 */ /* 0x040fe200078e3cff */
[----:B------:R-:W-:Y:S01]  /*2df0*/  UIADD3.64 UR22, UR10, 0x4, URZ ;  /* 0x000000040a167897 */ /* 0x000fe2000fffe03f */
[----:B------:R-:W-:-:S11]  /*2e00*/  LOP3.LUT R180, R0, 0x60, RZ, 0x3c, !PT ;  /* 0x0000006000b47812 */ /* 0x000fd600078e3cff */
.L_x_1:
[C---:B------:R-:W-:Y:S02]  /*2e10*/  LOP3.LUT R112, R71.reuse, 0x2, RZ, 0xfc, !PT ;  /* 0x0000000247707812 */ /* 0x040fe400078efcff */
[C---:B------:R-:W-:Y:S02]  /*2e20*/  ISETP.GE.AND P2, PT, R71.reuse, UR14, PT ;  /* 0x0000000e47007c0c */ /* 0x040fe4000bf46270 */
[----:B------:R-:W-:Y:S02]  /*2e30*/  ISETP.GE.AND P3, PT, R112, UR14, PT ;  /* 0x0000000e70007c0c */ /* 0x000fe4000bf66270 */
[C---:B------:R-:W-:Y:S02]  /*2e40*/  LOP3.LUT R113, R71.reuse, 0x4, RZ, 0xfc, !PT ;  /* 0x0000000447717812 */ /* 0x040fe400078efcff */
[C---:B------:R-:W-:Y:S02]  /*2e50*/  LOP3.LUT R114, R71.reuse, 0x6, RZ, 0xfc, !PT ;  /* 0x0000000647727812 */ /* 0x040fe400078efcff */
[----:B------:R-:W-:-:S02]  /*2e60*/  LOP3.LUT R116, R71, 0xa, RZ, 0xfc, !PT ;  /* 0x0000000a47747812 */ /* 0x000fc400078efcff */
[----:B------:R-:W-:Y:S02]  /*2e70*/  LOP3.LUT R117, R71, 0xc, RZ, 0xfc, !PT ;  /* 0x0000000c47757812 */ /* 0x000fe400078efcff */
[----:B------:R-:W-:Y:S01]  /*2e80*/  ISETP.GE.AND P4, PT, R113, UR14, PT ;  /* 0x0000000e71007c0c */ /* 0x000fe2000bf86270 */
[----:B------:R-:W-:Y:S01]  /*2e90*/  IMAD.WIDE R112, R109, 0x2, R110 ;  /* 0x000000026d707825 */ /* 0x000fe200078e026e */
[----:B------:R-:W-:Y:S02]  /*2ea0*/  LOP3.LUT R115, R71, 0x8, RZ, 0xfc, !PT ;  /* 0x0000000847737812 */ /* 0x000fe400078efcff */
[----:B------:R-:W-:Y:S02]  /*2eb0*/  PRMT R248, RZ, 0x7610, R248 ;  /* 0x00007610fff87816 */ /* 0x000fe400000000f8 */
[----:B------:R-:W-:Y:S02]  /*2ec0*/  ISETP.GE.AND P5, PT, R114, UR14, PT ;  /* 0x0000000e72007c0c */ /* 0x000fe4000bfa6270 */
[----:B------:R-:W-:-:S02]  /*2ed0*/  ISETP.GE.AND P0, PT, R116, UR14, PT ;  /* 0x0000000e74007c0c */ /* 0x000fc4000bf06270 */
[----:B------:R-:W-:Y:S01]  /*2ee0*/  ISETP.GE.AND P1, PT, R117, UR14, PT ;  /* 0x0000000e75007c0c */ /* 0x000fe2000bf26270 */
[----:B------:R-:W-:Y:S01]  /*2ef0*/  IMAD.WIDE R116, R105, 0x2, R110 ;  /* 0x0000000269747825 */ /* 0x000fe200078e026e */
[----:B------:R-:W-:Y:S01]  /*2f00*/  PRMT R199, RZ, 0x7610, R199 ;  /* 0x00007610ffc77816 */ /* 0x000fe200000000c7 */
[----:B------:R0:W2:Y:S01]  /*2f10*/  @!P2 LDG.E.U16 R248, desc[UR24][R112.64] ;  /* 0x0000001870f8a981 */ /* 0x0000a2000c1e1500 */
[----:B------:R-:W-:Y:S02]  /*2f20*/  ISETP.GE.AND P6, PT, R115, UR14, PT ;  /* 0x0000000e73007c0c */ /* 0x000fe4000bfc6270 */
[----:B------:R-:W-:Y:S02]  /*2f30*/  LEA.HI R114, R72, 0xe, RZ, 0x1a ;  /* 0x0000000e48727811 */ /* 0x000fe400078fd0ff */
[----:B------:R-:W-:Y:S01]  /*2f40*/  LOP3.LUT R115, R71, 0x10, RZ, 0xfc, !PT ;  /* 0x0000001047737812 */ /* 0x000fe200078efcff */
[----:B------:R-:W-:Y:S01]  /*2f50*/  IMAD.WIDE R118, R104, 0x2, R110 ;  /* 0x0000000268767825 */ /* 0x000fe200078e026e */
[----:B------:R-:W-:Y:S01]  /*2f60*/  PRMT R201, RZ, 0x7610, R201 ;  /* 0x00007610ffc97816 */ /* 0x000fe200000000c9 */
[----:B------:R-:W3:Y:S01]  /*2f70*/  @!P3 LDG.E.U16 R199, desc[UR24][R116.64] ;  /* 0x0000001874c7b981 */ /* 0x000ee2000c1e1500 */
[----:B------:R-:W-:Y:S01]  /*2f80*/  ISETP.GE.AND P2, PT, R114, UR14, PT ;  /* 0x0000000e72007c0c */ /* 0x000fe2000bf46270 */
[----:B0-----:R-:W-:Y:S01]  /*2f90*/  IMAD.WIDE R112, R103, 0x2, R110 ;  /* 0x0000000267707825 */ /* 0x001fe200078e026e */
[----:B------:R-:W-:-:S02]  /*2fa0*/  ISETP.GE.AND P3, PT, R115, UR14, PT ;  /* 0x0000000e73007c0c */ /* 0x000fc4000bf66270 */
[----:B------:R-:W-:Y:S01]  /*2fb0*/  PRMT R203, RZ, 0x7610, R203 ;  /* 0x00007610ffcb7816 */ /* 0x000fe200000000cb */
[----:B------:R0:W4:Y:S01]  /*2fc0*/  @!P4 LDG.E.U16 R201, desc[UR24][R118.64] ;  /* 0x0000001876c9c981 */ /* 0x000122000c1e1500 */
[----:B------:R-:W-:Y:S02]  /*2fd0*/  LOP3.LUT R114, R71, 0x12, RZ, 0xfc, !PT ;  /* 0x0000001247727812 */ /* 0x000fe400078efcff */
[----:B------:R-:W-:Y:S02]  /*2fe0*/  PRMT R209, RZ, 0x7610, R209 ;  /* 0x00007610ffd17816 */ /* 0x000fe400000000d1 */
[----:B------:R-:W-:Y:S01]  /*2ff0*/  ISETP.GE.AND P4, PT, R114, UR14, PT ;  /* 0x0000000e72007c0c */ /* 0x000fe2000bf86270 */
[----:B------:R-:W-:Y:S01]  /*3000*/  IMAD.WIDE R114, R102, 0x2, R110 ;  /* 0x0000000266727825 */ /* 0x000fe200078e026e */
[----:B------:R-:W-:Y:S01]  /*3010*/  PRMT R246, RZ, 0x7610, R246 ;  /* 0x00007610fff67816 */ /* 0x000fe200000000f6 */
[----:B------:R1:W5:Y:S02]  /*3020*/  @!P5 LDG.E.U16 R203, desc[UR24][R112.64] ;  /* 0x0000001870cbd981 */ /* 0x000364000c1e1500 */
[----:B0-----:R-:W-:Y:S01]  /*3030*/  IMAD.WIDE R118, R100, 0x2, R110 ;  /* 0x0000000264767825 */ /* 0x001fe200078e026e */
[----:B------:R-:W-:-:S02]  /*3040*/  PRMT R205, RZ, 0x7610, R205 ;  /* 0x00007610ffcd7816 */ /* 0x000fc400000000cd */
[----:B------:R-:W-:Y:S01]  /*3050*/  LOP3.LUT R121, R71, 0x18, RZ, 0xfc, !PT ;  /* 0x0000001847797812 */ /* 0x000fe200078efcff */
[----:B------:R-:W-:Y:S01]  /*3060*/  IMAD.WIDE R124, R99, 0x2, R110 ;  /* 0x00000002637c7825 */ /* 0x000fe200078e026e */
[----:B------:R-:W5:Y:S01]  /*3070*/  @!P1 LDG.E.U16 R209, desc[UR24][R118.64] ;  /* 0x0000001876d19981 */ /* 0x000f62000c1e1500 */
[----:B-1----:R-:W-:-:S03]  /*3080*/  LOP3.LUT R112, R71, 0x1a, RZ, 0xfc, !PT ;  /* 0x0000001a47707812 */ /* 0x002fc600078efcff */
[----:B------:R-:W3:Y:S01]  /*3090*/  @!P6 LDG.E.U16 R246, desc[UR24][R114.64] ;  /* 0x0000001872f6e981 */ /* 0x000ee2000c1e1500 */
[----:B------:R-:W-:Y:S01]  /*30a0*/  PRMT R207, RZ, 0x7610, R207 ;  /* 0x00007610ffcf7816 */ /* 0x000fe200000000cf */
[----:B------:R-:W-:Y:S01]  /*30b0*/  IMAD.WIDE R116, R101, 0x2, R110 ;  /* 0x0000000265747825 */ /* 0x000fe200078e026e */
[----:B------:R-:W-:Y:S01]  /*30c0*/  ISETP.GE.AND P1, PT, R112, UR14, PT ;  /* 0x0000000e70007c0c */ /* 0x000fe2000bf26270 */
[----:B------:R0:W4:Y:S01]  /*30d0*/  @!P3 LDG.E.U16 R205, desc[UR24][R124.64] ;  /* 0x000000187ccdb981 */ /* 0x000122000c1e1500 */
[----:B------:R-:W-:Y:S01]  /*30e0*/  PRMT R213, RZ, 0x7610, R213 ;  /* 0x00007610ffd57816 */ /* 0x000fe200000000d5 */
[----:B------:R-:W-:Y:S01]  /*30f0*/  IMAD.WIDE R112, R90, 0x2, R110 ;  /* 0x000000025a707825 */ /* 0x000fe200078e026e */
[----:B------:R-:W-:Y:S01]  /*3100*/  ISETP.GE.AND P6, PT, R121, UR14, PT ;  /* 0x0000000e79007c0c */ /* 0x000fe2000bfc6270 */
[----:B------:R1:W5:Y:S01]  /*3110*/  @!P0 LDG.E.U16 R207, desc[UR24][R116.64] ;  /* 0x0000001874cf8981 */ /* 0x000362000c1e1500 */
[C---:B------:R-:W-:Y:S02]  /*3120*/  LOP3.LUT R120, R71.reuse, 0x14, RZ, 0xfc, !PT ;  /* 0x0000001447787812 */ /* 0x040fe400078efcff */
[C---:B------:R-:W-:Y:S01]  /*3130*/  LOP3.LUT R182, R71.reuse, 0x16, RZ, 0xfc, !PT ;  /* 0x0000001647b67812 */ /* 0x040fe200078efcff */
[----:B------:R1:W5:Y:S01]  /*3140*/  @!P2 LDG.E.U16 R213, desc[UR24][R112.64] ;  /* 0x0000001870d5a981 */ /* 0x000362000c1e1500 */
[----:B0-----:R-:W-:-:S02]  /*3150*/  LOP3.LUT R124, R71, 0x1c, RZ, 0xfc, !PT ;  /* 0x0000001c477c7812 */ /* 0x001fc400078efcff */
[----:B------:R-:W-:Y:S01]  /*3160*/  LEA.HI R125, R72, 0x1e, RZ, 0x1a ;  /* 0x0000001e487d7811 */ /* 0x000fe200078fd0ff */
[----:B------:R-:W-:Y:S01]  /*3170*/  IMAD.WIDE R114, R98, 0x2, R110 ;  /* 0x0000000262727825 */ /* 0x000fe200078e026e */
[----:B------:R-:W-:Y:S02]  /*3180*/  ISETP.GE.AND P5, PT, R120, UR14, PT ;  /* 0x0000000e78007c0c */ /* 0x000fe4000bfa6270 */
[----:B------:R-:W-:Y:S02]  /*3190*/  ISETP.GE.AND P0, PT, R182, UR14, PT ;  /* 0x0000000eb6007c0c */ /* 0x000fe4000bf06270 */
[----:B------:R-:W-:Y:S02]  /*31a0*/  PRMT R215, RZ, 0x7610, R215 ;  /* 0x00007610ffd77816 */ /* 0x000fe400000000d7 */
[----:B------:R-:W-:Y:S02]  /*31b0*/  ISETP.GE.AND P3, PT, R124, UR14, PT ;  /* 0x0000000e7c007c0c */ /* 0x000fe4000bf66270 */
[----:B------:R-:W-:Y:S01]  /*31c0*/  ISETP.GE.AND P2, PT, R125, UR14, PT ;  /* 0x0000000e7d007c0c */ /* 0x000fe2000bf46270 */
[----:B------:R-:W-:Y:S01]  /*31d0*/  IMAD.WIDE R124, R94, 0x2, R110 ;  /* 0x000000025e7c7825 */ /* 0x000fe200078e026e */
[----:B------:R-:W-:Y:S01]  /*31e0*/  PRMT R221, RZ, 0x7610, R221 ;  /* 0x00007610ffdd7816 */ /* 0x000fe200000000dd */
[----:B------:R-:W5:Y:S01]  /*31f0*/  @!P4 LDG.E.U16 R215, desc[UR24][R114.64] ;  /* 0x0000001872d7c981 */ /* 0x000f62000c1e1500 */
[----:B------:R-:W-:Y:S01]  /*3200*/  PRMT R211, RZ, 0x7610, R211 ;  /* 0x00007610ffd37816 */ /* 0x000fe200000000d3 */
[----:B------:R-:W-:Y:S01]  /*3210*/  IMAD.WIDE R120, R95, 0x2, R110 ;  /* 0x000000025f787825 */ /* 0x000fe200078e026e */
[----:B-1----:R-:W-:-:S02]  /*3220*/  LOP3.LUT R116, R71, 0x20, RZ, 0xfc, !PT ;  /* 0x0000002047747812 */ /* 0x002fc400078efcff */
[----:B------:R-:W5:Y:S01]  /*3230*/  @!P1 LDG.E.U16 R221, desc[UR24][R124.64] ;  /* 0x000000187cdd9981 */ /* 0x000f62000c1e1500 */
[----:B------:R-:W-:Y:S01]  /*3240*/  PRMT R217, RZ, 0x7610, R217 ;  /* 0x00007610ffd97816 */ /* 0x000fe200000000d9 */
[----:B------:R-:W-:Y:S01]  /*3250*/  IMAD.WIDE R118, R97, 0x2, R110 ;  /* 0x0000000261767825 */ /* 0x000fe200078e026e */
[----:B------:R-:W-:Y:S01]  /*3260*/  ISETP.GE.AND P4, PT, R116, UR14, PT ;  /* 0x0000000e74007c0c */ /* 0x000fe2000bf86270 */
[----:B------:R0:W5:Y:S01]  /*3270*/  @!P6 LDG.E.U16 R211, desc[UR24][R120.64] ;  /* 0x0000001878d3e981 */ /* 0x000162000c1e1500 */
[----:B------:R-:W-:Y:S02]  /*3280*/  PRMT R219, RZ, 0x7610, R219 ;  /* 0x00007610ffdb7816 */ /* 0x000fe400000000db */
[----:B------:R-:W-:Y:S01]  /*3290*/  ISETP.GE.AND P1, PT, R73, UR14, PT ;  /* 0x0000000e49007c0c */ /* 0x000fe2000bf26270 */
[----:B------:R-:W-:Y:S01]  /*32a0*/  IMAD.WIDE R112, R93, 0x2, R110 ;  /* 0x000000025d707825 */ /* 0x000fe200078e026e */
[----:B------:R-:W-:Y:S01]  /*32b0*/  PRMT R223, RZ, 0x7610, R223 ;  /* 0x00007610ffdf7816 */ /* 0x000fe200000000df */
[----:B------:R-:W5:Y:S01]  /*32c0*/  @!P5 LDG.E.U16 R217, desc[UR24][R118.64] ;  /* 0x0000001876d9d981 */ /* 0x000f62000c1e1500 */
[----:B------:R-:W-:Y:S01]  /*32d0*/  LOP3.LUT R116, R71, 0x22, RZ, 0xfc, !PT ;  /* 0x0000002247747812 */ /* 0x000fe200078efcff */
[----:B0-----:R-:W-:Y:S01]  /*32e0*/  IMAD.WIDE R120, R96, 0x2, R110 ;  /* 0x0000000260787825 */ /* 0x001fe200078e026e */
[----:B------:R-:W-:-:S02]  /*32f0*/  LOP3.LUT R117, R72, 0x3f, RZ, 0xc0, !PT ;  /* 0x0000003f48757812 */ /* 0x000fc400078ec0ff */
[----:B------:R0:W5:Y:S01]  /*3300*/  @!P3 LDG.E.U16 R223, desc[UR24][R112.64] ;  /* 0x0000001870dfb981 */ /* 0x000162000c1e1500 */
[----:B------:R-:W-:Y:S01]  /*3310*/  ISETP.GE.AND P5, PT, R116, UR14, PT ;  /* 0x0000000e74007c0c */ /* 0x000fe2000bfa6270 */
[----:B------:R-:W-:Y:S01]  /*3320*/  IMAD.WIDE R114, R89, 0x2, R110 ;  /* 0x0000000259727825 */ /* 0x000fe200078e026e */
[----:B------:R-:W-:Y:S01]  /*3330*/  PRMT R225, RZ, 0x7610, R225 ;  /* 0x00007610ffe17816 */ /* 0x000fe200000000e1 */
[----:B------:R1:W5:Y:S01]  /*3340*/  @!P0 LDG.E.U16 R219, desc[UR24][R120.64] ;  /* 0x0000001878db8981 */ /* 0x000362000c1e1500 */
[----:B------:R-:W-:Y:S01]  /*3350*/  ISETP.GE.AND P0, PT, R117, UR14, PT ;  /* 0x0000000e75007c0c */ /* 0x000fe2000bf06270 */
[----:B------:R-:W-:Y:S01]  /*3360*/  IMAD.WIDE R116, R92, 0x2, R110 ;  /* 0x000000025c747825 */ /* 0x000fe200078e026e */
[----:B------:R-:W-:Y:S02]  /*3370*/  PRMT R227, RZ, 0x7610, R227 ;  /* 0x00007610ffe37816 */ /* 0x000fe400000000e3 */
[----:B------:R-:W-:Y:S01]  /*3380*/  PRMT R231, RZ, 0x7610, R231 ;  /* 0x00007610ffe77816 */ /* 0x000fe200000000e7 */
[----:B0-----:R-:W-:Y:S01]  /*3390*/  IMAD.WIDE R112, R197, 0x2, R110 ;  /* 0x00000002c5707825 */ /* 0x001fe200078e026e */
[----:B------:R-:W-:Y:S01]  /*33a0*/  ISETP.GE.AND P3, PT, R75, UR14, PT ;  /* 0x0000000e4b007c0c */ /* 0x000fe2000bf66270 */
[----:B------:R-:W5:Y:S01]  /*33b0*/  @!P2 LDG.E.U16 R225, desc[UR24][R114.64] ;  /* 0x0000001872e1a981 */ /* 0x000f62000c1e1500 */
[----:B------:R-:W-:-:S03]  /*33c0*/  ISETP.GE.AND P2, PT, R74, UR14, PT ;  /* 0x0000000e4a007c0c */ /* 0x000fc6000bf46270 */
[----:B------:R0:W5:Y:S01]  /*33d0*/  @!P4 LDG.E.U16 R227, desc[UR24][R116.64] ;  /* 0x0000001874e3c981 */ /* 0x000162000c1e1500 */
[----:B------:R-:W-:-:S03]  /*33e0*/  ISETP.GE.AND P4, PT, R76, UR14, PT ;  /* 0x0000000e4c007c0c */ /* 0x000fc6000bf86270 */
[----:B------:R-:W5:Y:S01]  /*33f0*/  @!P1 LDG.E.U16 R231, desc[UR24][R112.64] ;  /* 0x0000001870e79981 */ /* 0x000f62000c1e1500 */
[----:B------:R-:W-:Y:S01]  /*3400*/  ISETP.GE.AND P1, PT, R77, UR14, PT ;  /* 0x0000000e4d007c0c */ /* 0x000fe2000bf26270 */
[----:B-1----:R-:W-:Y:S01]  /*3410*/  IMAD.WIDE R120, R91, 0x2, R110 ;  /* 0x000000025b787825 */ /* 0x002fe200078e026e */
[----:B------:R-:W-:Y:S02]  /*3420*/  PRMT R229, RZ, 0x7610, R229 ;  /* 0x00007610ffe57816 */ /* 0x000fe400000000e5 */
[----:B------:R-:W-:Y:S01]  /*3430*/  PRMT R235, RZ, 0x7610, R235 ;  /* 0x00007610ffeb7816 */ /* 0x000fe200000000eb */
[----:B0-----:R-:W-:Y:S01]  /*3440*/  IMAD.WIDE R116, R193, 0x2, R110 ;  /* 0x00000002c1747825 */ /* 0x001fe200078e026e */
[----:B------:R-:W-:Y:S02]  /*3450*/  PRMT R233, RZ, 0x7610, R233 ;  /* 0x00007610ffe97816 */ /* 0x000fe400000000e9 */
[----:B------:R0:W5:Y:S01]  /*3460*/  @!P5 LDG.E.U16 R229, desc[UR24][R120.64] ;  /* 0x0000001878e5d981 */ /* 0x000162000c1e1500 */
[----:B------:R-:W-:Y:S01]  /*3470*/  PRMT R237, RZ, 0x7610, R237 ;  /* 0x00007610ffed7816 */ /* 0x000fe200000000ed */
[----:B------:R-:W-:Y:S01]  /*3480*/  IMAD.WIDE R114, R195, 0x2, R110 ;  /* 0x00000002c3727825 */ /* 0x000fe200078e026e */
[----:B------:R-:W-:Y:S01]  /*3490*/  PRMT R239, RZ, 0x7610, R239 ;  /* 0x00007610ffef7816 */ /* 0x000fe200000000ef */
[----:B------:R-:W5:Y:S01]  /*34a0*/  @!P3 LDG.E.U16 R235, desc[UR24][R116.64] ;  /* 0x0000001874ebb981 */ /* 0x000f62000c1e1500 */
[----:B------:R-:W-:Y:S01]  /*34b0*/  ISETP.GE.AND P3, PT, R78, UR14, PT ;  /* 0x0000000e4e007c0c */ /* 0x000fe2000bf66270 */
[----:B------:R-:W-:-:S02]  /*34c0*/  IMAD.WIDE R118, R191, 0x2, R110 ;  /* 0x00000002bf767825 */ /* 0x000fc400078e026e */
[----:B------:R1:W5:Y:S02]  /*34d0*/  @!P2 LDG.E.U16 R233, desc[UR24][R114.64] ;  /* 0x0000001872e9a981 */ /* 0x000364000c1e1500 */
[----:B0-----:R-:W-:Y:S01]  /*34e0*/  IMAD.WIDE R120, R189, 0x2, R110 ;  /* 0x00000002bd787825 */ /* 0x001fe200078e026e */
[----:B------:R-:W-:Y:S01]  /*34f0*/  ISETP.GE.AND P2, PT, R81, UR14, PT ;  /* 0x0000000e51007c0c */ /* 0x000fe2000bf46270 */
[----:B------:R0:W5:Y:S01]  /*3500*/  @!P4 LDG.E.U16 R237, desc[UR24][R118.64] ;  /* 0x0000001876edc981 */ /* 0x000162000c1e1500 */
[----:B------:R-:W-:-:S03]  /*3510*/  ISETP.GE.AND P4, PT, R79, UR14, PT ;  /* 0x0000000e4f007c0c */ /* 0x000fc6000bf86270 */
[----:B------:R-:W5:Y:S01]  /*3520*/  @!P1 LDG.E.U16 R239, desc[UR24][R120.64] ;  /* 0x0000001878ef9981 */ /* 0x000f62000c1e1500 */
[----:B------:R-:W-:Y:S01]  /*3530*/  ISETP.GE.AND P1, PT, R82, UR14, PT ;  /* 0x0000000e52007c0c */ /* 0x000fe2000bf26270 */
[----:B------:R-:W-:Y:S01]  /*3540*/  IMAD.WIDE R112, R108, 0x2, R110 ;  /* 0x000000026c707825 */ /* 0x000fe200078e026e */
[----:B------:R-:W-:Y:S02]  /*3550*/  PRMT R241, RZ, 0x7610, R241 ;  /* 0x00007610fff17816 */ /* 0x000fe400000000f1 */
[----:B------:R-:W-:Y:S01]  /*3560*/  PRMT R243, RZ, 0x7610, R243 ;  /* 0x00007610fff37816 */ /* 0x000fe200000000f3 */
[----:B-1----:R-:W-:Y:S01]  /*3570*/  IMAD.WIDE R114, R187, 0x2, R110 ;  /* 0x00000002bb727825 */ /* 0x002fe200078e026e */
[----:B------:R-:W-:Y:S02]  /*3580*/  PRMT R247, RZ, 0x7610, R247 ;  /* 0x00007610fff77816 */ /* 0x000fe400000000f7 */
[----:B------:R1:W5:Y:S01]  /*3590*/  @!P3 LDG.E.U16 R241, desc[UR24][R112.64] ;  /* 0x0000001870f1b981 */ /* 0x000362000c1e1500 */
[----:B------:R-:W-:Y:S01]  /*35a0*/  PRMT R249, RZ, 0x7610, R249 ;  /* 0x00007610fff97816 */ /* 0x000fe200000000f9 */
[--C-:B0-----:R-:W-:Y:S01]  /*35b0*/  IMAD.WIDE R118, R183, 0x2, R110.reuse ;  /* 0x00000002b7767825 */ /* 0x101fe200078e026e */
[----:B------:R-:W-:Y:S01]  /*35c0*/  ISETP.GE.AND P5, PT, R80, UR14, PT ;  /* 0x0000000e50007c0c */ /* 0x000fe2000bfa6270 */
[----:B------:R0:W5:Y:S02]  /*35d0*/  @!P4 LDG.E.U16 R243, desc[UR24][R114.64] ;  /* 0x0000001872f3c981 */ /* 0x000164000c1e1500 */
[----:B-1----:R-:W-:-:S02]  /*35e0*/  IMAD.WIDE R112, R181, 0x2, R110 ;  /* 0x00000002b5707825 */ /* 0x002fc400078e026e */
[----:B------:R-:W5:Y:S01]  /*35f0*/  @!P2 LDG.E.U16 R247, desc[UR24][R118.64] ;  /* 0x0000001876f7a981 */ /* 0x000f62000c1e1500 */
[----:B------:R-:W-:Y:S02]  /*3600*/  ISETP.GE.AND P3, PT, R83, UR14, PT ;  /* 0x0000000e53007c0c */ /* 0x000fe4000bf66270 */
[----:B------:R-:W-:Y:S01]  /*3610*/  ISETP.GE.AND P4, PT, R84, UR14, PT ;  /* 0x0000000e54007c0c */ /* 0x000fe2000bf86270 */
[----:B------:R1:W5:Y:S01]  /*3620*/  @!P1 LDG.E.U16 R249, desc[UR24][R112.64] ;  /* 0x0000001870f99981 */ /* 0x000362000c1e1500 */
[----:B------:R-:W-:Y:S02]  /*3630*/  ISETP.GE.AND P2, PT, R85, UR14, PT ;  /* 0x0000000e55007c0c */ /* 0x000fe4000bf46270 */
[----:B------:R-:W-:Y:S01]  /*3640*/  ISETP.GE.AND P1, PT, R86, UR14, PT ;  /* 0x0000000e56007c0c */ /* 0x000fe2000bf26270 */
[----:B------:R-:W-:Y:S01]  /*3650*/  IMAD.WIDE R116, R185, 0x2, R110 ;  /* 0x00000002b9747825 */ /* 0x000fe200078e026e */
[----:B------:R-:W-:Y:S02]  /*3660*/  PRMT R245, RZ, 0x7610, R245 ;  /* 0x00007610fff57816 */ /* 0x000fe400000000f5 */
[----:B------:R-:W-:Y:S01]  /*3670*/  PRMT R251, RZ, 0x7610, R251 ;  /* 0x00007610fffb7816 */ /* 0x000fe200000000fb */
[----:B0-----:R-:W-:Y:S01]  /*3680*/  IMAD.WIDE R114, R179, 0x2, R110 ;  /* 0x00000002b3727825 */ /* 0x001fe200078e026e */
[----:B------:R-:W-:-:S02]  /*3690*/  PRMT R182, RZ, 0x7610, R182 ;  /* 0x00007610ffb67816 */ /* 0x000fc400000000b6 */
[----:B------:R0:W5:Y:S01]  /*36a0*/  @!P5 LDG.E.U16 R245, desc[UR24][R116.64] ;  /* 0x0000001874f5d981 */ /* 0x000162000c1e1500 */
[----:B-1----:R-:W-:Y:S01]  /*36b0*/  IMAD.MOV.U32 R112, RZ, RZ, R186 ;  /* 0x000000ffff707224 */ /* 0x002fe200078e00ba */
[----:B------:R-:W-:Y:S01]  /*36c0*/  PRMT R184, RZ, 0x7610, R184 ;  /* 0x00007610ffb87816 */ /* 0x000fe200000000b8 */
[----:B------:R-:W-:Y:S01]  /*36d0*/  IMAD.WIDE R124, R175, 0x2, R110 ;  /* 0x00000002af7c7825 */ /* 0x000fe200078e026e */
[----:B------:R-:W-:Y:S01]  /*36e0*/  PRMT R186, RZ, 0x7610, R186 ;  /* 0x00007610ffba7816 */ /* 0x000fe200000000ba */
[----:B------:R1:W5:Y:S02]  /*36f0*/  @!P3 LDG.E.U16 R251, desc[UR24][R114.64] ;  /* 0x0000001872fbb981 */ /* 0x000364000c1e1500 */
[--C-:B------:R-:W-:Y:S02]  /*3700*/  IMAD.WIDE R118, R107, 0x2, R110.reuse ;  /* 0x000000026b767825 */ /* 0x100fe400078e026e */
[----:B------:R-:W5:Y:S02]  /*3710*/  @!P2 LDG.E.U16 R184, desc[UR24][R124.64] ;  /* 0x000000187cb8a981 */ /* 0x000f64000c1e1500 */
[----:B0-----:R-:W-:-:S02]  /*3720*/  IMAD.WIDE R116, R177, 0x2, R110 ;  /* 0x00000002b1747825 */ /* 0x001fc400078e026e */
[----:B------:R-:W5:Y:S04]  /*3730*/  @!P1 LDG.E.U16 R186, desc[UR24][R118.64] ;  /* 0x0000001876ba9981 */ /* 0x000f68000c1e1500 */
[----:B------:R0:W5:Y:S01]  /*3740*/  @!P4 LDG.E.U16 R182, desc[UR24][R116.64] ;  /* 0x0000001874b6c981 */ /* 0x000162000c1e1500 */
[----:B------:R-:W-:Y:S01]  /*3750*/  BAR.SYNC.DEFER_BLOCKING 0x0 ;  /* 0x0000000000007b1d */ /* 0x000fe20000010000 */
[----:B-1----:R-:W-:Y:S02]  /*3760*/  IMAD.MOV.U32 R114, RZ, RZ, R192 ;  /* 0x000000ffff727224 */ /* 0x002fe400078e00c0 */
[--C-:B------:R-:W-:Y:S01]  /*3770*/  IMAD.MOV.U32 R115, RZ, RZ, R190.reuse ;  /* 0x000000ffff737224 */ /* 0x100fe200078e00be */
[----:B------:R-:W-:Y:S01]  /*3780*/  PRMT R190, RZ, 0x7610, R190 ;  /* 0x00007610ffbe7816 */ /* 0x000fe200000000be */
[----:B------:R-:W-:-:S02]  /*3790*/  IMAD.MOV.U32 R113, RZ, RZ, R123 ;  /* 0x000000ffff717224 */ /* 0x000fc400078e007b */
[----:B0-----:R-:W-:Y:S02]  /*37a0*/  IMAD.MOV.U32 R116, RZ, RZ, R122 ;  /* 0x000000ffff747224 */ /* 0x001fe400078e007a */
[--C-:B------:R-:W-:Y:S01]  /*37b0*/  IMAD.MOV.U32 R117, RZ, RZ, R188.reuse ;  /* 0x000000ffff757224 */ /* 0x100fe200078e00bc */
[----:B------:R-:W-:Y:S01]  /*37c0*/  PRMT R188, RZ, 0x7610, R188 ;  /* 0x00007610ffbc7816 */ /* 0x000fe200000000bc */
[----:B------:R-:W-:-:S04]  /*37d0*/  IMAD.WIDE R122, R87, 0x2, R114 ;  /* 0x00000002577a7825 */ /* 0x000fc800078e0272 */
[----:B------:R-:W-:Y:S01]  /*37e0*/  IMAD.WIDE R120, R87, 0x2, R116 ;  /* 0x0000000257787825 */ /* 0x000fe200078e0274 */
[----:B------:R-:W-:-:S03]  /*37f0*/  PRMT R196, RZ, 0x7610, R196 ;  /* 0x00007610ffc47816 */ /* 0x000fc600000000c4 */
[----:B------:R-:W-:Y:S01]  /*3800*/  IMAD.MOV.U32 R119, RZ, RZ, R129 ;  /* 0x000000ffff777224 */ /* 0x000fe200078e0081 */
[----:B------:R0:W5:Y:S04]  /*3810*/  @!P0 LDG.E.U16 R190, desc[UR24][R122.64] ;  /* 0x000000187abe8981 */ /* 0x000168000c1e1500 */
[----:B------:R1:W5:Y:S01]  /*3820*/  @!P0 LDG.E.U16 R188, desc[UR24][R120.64] ;  /* 0x0000001878bc8981 */ /* 0x000362000c1e1500 */
[----:B------:R-:W-:Y:S02]  /*3830*/  IMAD.MOV.U32 R118, RZ, RZ, R130 ;  /* 0x000000ffff767224 */ /* 0x000fe400078e0082 */
[----:B0-----:R-:W-:Y:S02]  /*3840*/  IMAD.MOV.U32 R122, RZ, RZ, R128 ;  /* 0x000000ffff7a7224 */ /* 0x001fe400078e0080 */
[----:B------:R-:W-:-:S02]  /*3850*/  IMAD.MOV.U32 R123, RZ, RZ, R131 ;  /* 0x000000ffff7b7224 */ /* 0x000fc400078e0083 */
[----:B-1----:R-:W-:Y:S02]  /*3860*/  IMAD.MOV.U32 R120, RZ, RZ, R136 ;  /* 0x000000ffff787224 */ /* 0x002fe400078e0088 */
[----:B------:R-:W-:Y:S01]  /*3870*/  IMAD.MOV.U32 R121, RZ, RZ, R137 ;  /* 0x000000ffff797224 */ /* 0x000fe200078e0089 */
[----:B------:R-:W-:Y:S01]  /*3880*/  PRMT R198, RZ, 0x7610, R198 ;  /* 0x00007610ffc67816 */ /* 0x000fe200000000c6 */
[----:B------:R-:W-:Y:S01]  /*3890*/  IMAD.WIDE R128, R87, 0x2, R122 ;  /* 0x0000000257807825 */ /* 0x000fe200078e027a */
[----:B------:R-:W-:-:S03]  /*38a0*/  PRMT R192, RZ, 0x7610, R192 ;  /* 0x00007610ffc07816 */ /* 0x000fc600000000c0 */
[C---:B------:R-:W-:Y:S01]  /*38b0*/  IMAD.WIDE R130, R87.reuse, 0x2, R120 ;  /* 0x0000000257827825 */ /* 0x040fe200078e0278 */
[----:B------:R0:W5:Y:S03]  /*38c0*/  @!P0 LDG.E.U16 R196, desc[UR24][R128.64] ;  /* 0x0000001880c48981 */ /* 0x000166000c1e1500 */
[----:B------:R-:W-:Y:S01]  /*38d0*/  IMAD.WIDE R124, R87, 0x2, R112 ;  /* 0x00000002577c7825 */ /* 0x000fe200078e0270 */
[----:B------:R1:W5:Y:S01]  /*38e0*/  @!P0 LDG.E.U16 R198, desc[UR24][R130.64] ;  /* 0x0000001882c68981 */ /* 0x000362000c1e1500 */
[----:B------:R-:W-:-:S03]  /*38f0*/  PRMT R204, RZ, 0x7610, R204 ;  /* 0x00007610ffcc7816 */ /* 0x000fc600000000cc */
[----:B------:R1:W5:Y:S01]  /*3900*/  @!P0 LDG.E.U16 R192, desc[UR24][R124.64] ;  /* 0x000000187cc08981 */ /* 0x000362000c1e1500 */
[----:B0-----:R-:W-:Y:S02]  /*3910*/  IMAD.MOV.U32 R128, RZ, RZ, R134 ;  /* 0x000000ffff807224 */ /* 0x001fe400078e0086 */
[----:B------:R-:W-:Y:S02]  /*3920*/  IMAD.MOV.U32 R129, RZ, RZ, R135 ;  /* 0x000000ffff817224 */ /* 0x000fe400078e0087 */
[----:B-1----:R-:W-:Y:S02]  /*3930*/  IMAD.MOV.U32 R130, RZ, RZ, R132 ;  /* 0x000000ffff827224 */ /* 0x002fe400078e0084 */
[----:B------:R-:W-:Y:S01]  /*3940*/  IMAD.MOV.U32 R131, RZ, RZ, R133 ;  /* 0x000000ffff837224 */ /* 0x000fe200078e0085 */
[----:B------:R-:W-:Y:S01]  /*3950*/  PRMT R202, RZ, 0x7610, R202 ;  /* 0x00007610ffca7816 */ /* 0x000fe200000000ca */
[----:B------:R-:W-:Y:S02]  /*3960*/  IMAD.MOV.U32 R124, RZ, RZ, R126 ;  /* 0x000000ffff7c7224 */ /* 0x000fe400078e007e */
[----:B------:R-:W-:-:S02]  /*3970*/  IMAD.MOV.U32 R125, RZ, RZ, R127 ;  /* 0x000000ffff7d7224 */ /* 0x000fc400078e007f */
[C---:B------:R-:W-:Y:S01]  /*3980*/  IMAD.WIDE R134, R87.reuse, 0x2, R128 ;  /* 0x0000000257867825 */ /* 0x040fe200078e0280 */
[----:B------:R-:W-:Y:S02]  /*3990*/  PRMT R194, RZ, 0x7610, R194 ;  /* 0x00007610ffc27816 */ /* 0x000fe400000000c2 */
[----:B------:R-:W-:Y:S01]  /*39a0*/  PRMT R200, RZ, 0x7610, R200 ;  /* 0x00007610ffc87816 */ /* 0x000fe200000000c8 */
[C---:B------:R-:W-:Y:S01]  /*39b0*/  IMAD.WIDE R132, R87.reuse, 0x2, R130 ;  /* 0x0000000257847825 */ /* 0x040fe200078e0282 */
[----:B------:R0:W5:Y:S03]  /*39c0*/  @!P0 LDG.E.U16 R204, desc[UR24][R134.64] ;  /* 0x0000001886cc8981 */ /* 0x000166000c1e1500 */
[C---:B------:R-:W-:Y:S01]  /*39d0*/  IMAD.WIDE R126, R87.reuse, 0x2, R124 ;  /* 0x00000002577e7825 */ /* 0x040fe200078e027c */
[----:B------:R1:W5:Y:S03]  /*39e0*/  @!P0 LDG.E.U16 R202, desc[UR24][R132.64] ;  /* 0x0000001884ca8981 */ /* 0x000366000c1e1500 */
[----:B------:R-:W-:Y:S01]  /*39f0*/  IMAD.WIDE R136, R87, 0x2, R118 ;  /* 0x0000000257887825 */ /* 0x000fe200078e0276 */
[----:B------:R1:W5:Y:S03]  /*3a00*/  @!P0 LDG.E.U16 R194, desc[UR24][R126.64] ;  /* 0x000000187ec28981 */ /* 0x000366000c1e1500 */
[----:B0-----:R-:W-:Y:S01]  /*3a10*/  IMAD.MOV.U32 R134, RZ, RZ, R142 ;  /* 0x000000ffff867224 */ /* 0x001fe200078e008e */
[----:B------:R0:W5:Y:S01]  /*3a20*/  @!P0 LDG.E.U16 R200, desc[UR24][R136.64] ;  /* 0x0000001888c88981 */ /* 0x000162000c1e1500 */
[----:B------:R-:W-:-:S02]  /*3a30*/  IMAD.MOV.U32 R135, RZ, RZ, R143 ;  /* 0x000000ffff877224 */ /* 0x000fc400078e008f */
[--C-:B-1----:R-:W-:Y:S01]  /*3a40*/  IMAD.MOV.U32 R133, RZ, RZ, R208.reuse ;  /* 0x000000ffff857224 */ /* 0x102fe200078e00d0 */
[----:B------:R-:W-:Y:S01]  /*3a50*/  PRMT R208, RZ, 0x7610, R208 ;  /* 0x00007610ffd07816 */ /* 0x000fe200000000d0 */
[----:B------:R-:W-:Y:S02]  /*3a60*/  IMAD.MOV.U32 R126, RZ, RZ, R138 ;  /* 0x000000ffff7e7224 */ /* 0x000fe400078e008a */
[----:B------:R-:W-:Y:S02]  /*3a70*/  IMAD.MOV.U32 R127, RZ, RZ, R139 ;  /* 0x000000ffff7f7224 */ /* 0x000fe400078e008b */
[----:B0-----:R-:W-:Y:S01]  /*3a80*/  IMAD.WIDE R136, R87, 0x2, R134 ;  /* 0x0000000257887825 */ /* 0x001fe200078e0286 */
[----:B------:R-:W-:-:S03]  /*3a90*/  PRMT R206, RZ, 0x7610, R206 ;  /* 0x00007610ffce7816 */ /* 0x000fc600000000ce */
[C---:B------:R-:W-:Y:S01]  /*3aa0*/  IMAD.WIDE R138, R87.reuse, 0x2, R126 ;  /* 0x00000002578a7825 */ /* 0x040fe200078e027e */
[----:B------:R0:W5:Y:S04]  /*3ab0*/  @!P0 LDG.E.U16 R208, desc[UR24][R136.64] ;  /* 0x0000001888d08981 */ /* 0x000168000c1e1500 */
[----:B------:R1:W5:Y:S01]  /*3ac0*/  @!P0 LDG.E.U16 R206, desc[UR24][R138.64] ;  /* 0x000000188ace8981 */ /* 0x000362000c1e1500 */
[----:B0-----:R-:W-:Y:S02]  /*3ad0*/  IMAD.MOV.U32 R136, RZ, RZ, R214 ;  /* 0x000000ffff887224 */ /* 0x001fe400078e00d6 */
[--C-:B------:R-:W-:Y:S01]  /*3ae0*/  IMAD.MOV.U32 R137, RZ, RZ, R212.reuse ;  /* 0x000000ffff897224 */ /* 0x100fe200078e00d4 */
[----:B------:R-:W-:Y:S01]  /*3af0*/  PRMT R212, RZ, 0x7610, R212 ;  /* 0x00007610ffd47816 */ /* 0x000fe200000000d4 */
[----:B-1----:R-:W-:Y:S01]  /*3b00*/  IMAD.WIDE R138, R87, 0x2, R136 ;  /* 0x00000002578a7825 */ /* 0x002fe200078e0288 */
[----:B------:R-:W-:-:S04]  /*3b10*/  PRMT R214, RZ, 0x7610, R214 ;  /* 0x00007610ffd67816 */ /* 0x000fc800000000d6 */
[----:B------:R0:W5:Y:S01]  /*3b20*/  @!P0 LDG.E.U16 R212, desc[UR24][R138.64] ;  /* 0x000000188ad48981 */ /* 0x000162000c1e1500 */
[--C-:B------:R-:W-:Y:S01]  /*3b30*/  IMAD.MOV.U32 R132, RZ, RZ, R210.reuse ;  /* 0x000000ffff847224 */ /* 0x100fe200078e00d2 */
[----:B------:R-:W-:Y:S01]  /*3b40*/  PRMT R210, RZ, 0x7610, R210 ;  /* 0x00007610ffd27816 */ /* 0x000fe200000000d2 */
[----:B0-----:R-:W-:Y:S02]  /*3b50*/  IMAD.MOV.U32 R138, RZ, RZ, R140 ;  /* 0x000000ffff8a7224 */ /* 0x001fe400078e008c */
[----:B------:R-:W-:Y:S02]  /*3b60*/  IMAD.MOV.U32 R139, RZ, RZ, R141 ;  /* 0x000000ffff8b7224 */ /* 0x000fe400078e008d */
[----:B------:R-:W-:-:S04]  /*3b70*/  IMAD.WIDE R140, R87, 0x2, R138 ;  /* 0x00000002578c7825 */ /* 0x000fc800078e028a */
[C---:B------:R-:W-:Y:S01]  /*3b80*/  IMAD.WIDE R142, R87.reuse, 0x2, R132 ;  /* 0x00000002578e7825 */ /* 0x040fe200078e0284 */
[----:B------:R0:W5:Y:S04]  /*3b90*/  @!P0 LDG.E.U16 R214, desc[UR24][R140.64] ;  /* 0x000000188cd68981 */ /* 0x000168000c1e1500 */
[----:B------:R1:W5:Y:S01]  /*3ba0*/  @!P0 LDG.E.U16 R210, desc[UR24][R142.64] ;  /* 0x000000188ed28981 */ /* 0x000362000c1e1500 */
[----:B0-----:R-:W-:Y:S02]  /*3bb0*/  IMAD.MOV.U32 R140, RZ, RZ, R216 ;  /* 0x000000ffff8c7224 */ /* 0x001fe400078e00d8 */
[----:B------:R-:W-:Y:S01]  /*3bc0*/  IMAD.MOV.U32 R141, RZ, RZ, R218 ;  /* 0x000000ffff8d7224 */ /* 0x000fe200078e00da */
[----:B------:R-:W-:Y:S01]  /*3bd0*/  PRMT R216, RZ, 0x7610, R216 ;  /* 0x00007610ffd87816 */ /* 0x000fe200000000d8 */
[----:B-1----:R-:W-:Y:S01]  /*3be0*/  IMAD.WIDE R142, R87, 0x2, R140 ;  /* 0x00000002578e7825 */ /* 0x002fe200078e028c */
[----:B------:R-:W-:-:S04]  /*3bf0*/  PRMT R218, RZ, 0x7610, R218 ;  /* 0x00007610ffda7816 */ /* 0x000fc800000000da */
[----:B------:R0:W5:Y:S02]  /*3c00*/  @!P0 LDG.E.U16 R216, desc[UR24][R142.64] ;  /* 0x000000188ed88981 */ /* 0x000164000c1e1500 */
[----:B0-----:R-:W-:Y:S02]  /*3c10*/  IMAD.MOV.U32 R142, RZ, RZ, R144 ;  /* 0x000000ffff8e7224 */ /* 0x001fe400078e0090 */
[----:B------:R-:W-:Y:S02]  /*3c20*/  IMAD.MOV.U32 R143, RZ, RZ, R145 ;  /* 0x000000ffff8f7224 */ /* 0x000fe400078e0091 */
[----:B------:R-:W-:Y:S01]  /*3c30*/  IMAD.WIDE R144, R87, 0x2, R142 ;  /* 0x0000000257907825 */ /* 0x000fe200078e028e */
        /* <DEDUP_REMOVED lines=70> */
[----:B--2---:R0:W-:Y:S04]  /*40a0*/  STS.U16 [R0+UR12], R248 ;  /* 0x000000f800007988 */ /* 0x0041e8000800040c */
[----:B------:R1:W2:Y:S01]  /*40b0*/  @!P0 LDG.E.U16 R250, desc[UR24][R172.64] ;  /* 0x00000018acfa8981 */ /* 0x0002a2000c1e1500 */
[----:B0-----:R-:W-:Y:S01]  /*40c0*/  PRMT R248, RZ, 0x7610, R248 ;  /* 0x00007610fff87816 */ /* 0x001fe200000000f8 */
[----:B-1----:R-:W-:-:S02]  /*40d0*/  IMAD.MOV.U32 R172, RZ, RZ, R2 ;  /* 0x000000ffffac7224 */ /* 0x002fc400078e0002 */
[----:B------:R-:W-:Y:S02]  /*40e0*/  IMAD.MOV.U32 R173, RZ, RZ, R3 ;  /* 0x000000ffffad7224 */ /* 0x000fe400078e0003 */
[----:B------:R-:W-:Y:S01]  /*40f0*/  IMAD.WIDE R2, R87, 0x2, R172 ;  /* 0x0000000257027825 */ /* 0x000fe200078e02ac */
[----:B---3--:R0:W-:Y:S04]  /*4100*/  STS.U16 [R0+UR12+0x400], R246 ;  /* 0x000400f600007988 */ /* 0x0081e8000800040c */
[----:B------:R1:W3:Y:S01]  /*4110*/  @!P0 LDG.E.U16 R248, desc[UR24][R2.64] ;  /* 0x0000001802f88981 */ /* 0x0002e2000c1e1500 */
[----:B0-----:R-:W-:Y:S01]  /*4120*/  PRMT R246, RZ, 0x7610, R246 ;  /* 0x00007610fff67816 */ /* 0x001fe200000000f6 */
[----:B-1----:R-:W-:Y:S02]  /*4130*/  IMAD.MOV.U32 R2, RZ, RZ, R4 ;  /* 0x000000ffff027224 */ /* 0x002fe400078e0004 */
[----:B------:R-:W-:-:S02]  /*4140*/  IMAD.MOV.U32 R3, RZ, RZ, R5 ;  /* 0x000000ffff037224 */ /* 0x000fc400078e0005 */
[----:B------:R-:W-:-:S05]  /*4150*/  IMAD.WIDE R4, R87, 0x2, R2 ;  /* 0x0000000257047825 */ /* 0x000fca00078e0202 */
[----:B------:R-:W3:Y:S04]  /*4160*/  @!P0 LDG.E.U16 R246, desc[UR24][R4.64] ;  /* 0x0000001804f68981 */ /* 0x000ee8000c1e1500 */
[----:B----4-:R-:W-:Y:S04]  /*4170*/  STS.U16 [R0+UR12+0x800], R205 ;  /* 0x000800cd00007988 */ /* 0x010fe8000800040c */
[----:B-----5:R-:W-:Y:S04]  /*4180*/  STS.U16 [R0+UR12+0xc00], R211 ;  /* 0x000c00d300007988 */ /* 0x020fe8000800040c */
[----:B------:R-:W-:Y:S04]  /*4190*/  STS.U16 [R0+UR12+0x1000], R227 ;  /* 0x001000e300007988 */ /* 0x000fe8000800040c */
        /* <DEDUP_REMOVED lines=33> */
[----:B------:R-:W-:Y:S01]  /*43b0*/  STS.U16 [R0+UR12+0x3800], R236 ;  /* 0x003800ec00007988 */ /* 0x000fe2000800040c */
[----:B------:R-:W-:Y:S01]  /*43c0*/  UMOV UR4, UR13 ;  /* 0x0000000d00047c82 */ /* 0x000fe20008000000 */
[----:B------:R-:W-:Y:S01]  /*43d0*/  UMOV UR5, 0x40000040 ;  /* 0x4000004000057882 */ /* 0x000fe20000000000 */
[----:B------:R-:W-:Y:S01]  /*43e0*/  UMOV UR7, 0x40000040 ;  /* 0x4000004000077882 */ /* 0x000fe20000000000 */
        /* <DEDUP_REMOVED lines=8> */
[----:B--2---:R-:W-:Y:S04]  /*4470*/  STS.U16 [R176+UR12+0x3d00], R250 ;  /* 0x003d00fab0007988 */ /* 0x004fe8000800040c */
[----:B------:R-:W-:Y:S04]  /*4480*/  STS.U16 [R178+UR12+0x2200], R192 ;  /* 0x002200c0b2007988 */ /* 0x000fe8000800040c */
[----:B------:R-:W-:Y:S04]  /*4490*/  STS.U16 [R178+UR12+0x2600], R200 ;  /* 0x002600c8b2007988 */ /* 0x000fe8000800040c */
[----:B------:R-:W-:Y:S04]  /*44a0*/  STS.U16 [R178+UR12+0x2a00], R208 ;  /* 0x002a00d0b2007988 */ /* 0x000fe8000800040c */
[----:B------:R0:W-:Y:S04]  /*44b0*/  STS.U16 [R178+UR12+0x2e00], R216 ;  /* 0x002e00d8b2007988 */ /* 0x0001e8000800040c */
[----:B------:R-:W-:Y:S04]  /*44c0*/  STS.U16 [R178+UR12+0x3200], R224 ;  /* 0x003200e0b2007988 */ /* 0x000fe8000800040c */
[----:B------:R-:W-:Y:S04]  /*44d0*/  STS.U16 [R178+UR12+0x3600], R232 ;  /* 0x003600e8b2007988 */ /* 0x000fe8000800040c */
[----:B------:R-:W-:Y:S04]  /*44e0*/  STS.U16 [R178+UR12+0x3a00], R240 ;  /* 0x003a00f0b2007988 */ /* 0x000fe8000800040c */
[----:B---3--:R-:W-:Y:S04]  /*44f0*/  STS.U16 [R178+UR12+0x3e00], R248 ;  /* 0x003e00f8b2007988 */ /* 0x008fe8000800040c */
[----:B------:R-:W-:Y:S04]  /*4500*/  STS.U16 [R180+UR12+0x2300], R194 ;  /* 0x002300c2b4007988 */ /* 0x000fe8000800040c */
[----:B------:R-:W-:Y:S04]  /*4510*/  STS.U16 [R180+UR12+0x2700], R202 ;  /* 0x002700cab4007988 */ /* 0x000fe8000800040c */
[----:B------:R1:W-:Y:S04]  /*4520*/  STS.U16 [R180+UR12+0x2b00], R210 ;  /* 0x002b00d2b4007988 */ /* 0x0003e8000800040c */
[----:B------:R2:W-:Y:S04]  /*4530*/  STS.U16 [R180+UR12+0x2f00], R218 ;  /* 0x002f00dab4007988 */ /* 0x0005e8000800040c */
[----:B------:R3:W-:Y:S04]  /*4540*/  STS.U16 [R180+UR12+0x3300], R226 ;  /* 0x003300e2b4007988 */ /* 0x0007e8000800040c */
[----:B------:R3:W-:Y:S04]  /*4550*/  STS.U16 [R180+UR12+0x3700], R234 ;  /* 0x003700eab4007988 */ /* 0x0007e8000800040c */
[----:B------:R3:W-:Y:S04]  /*4560*/  STS.U16 [R180+UR12+0x3b00], R242 ;  /* 0x003b00f2b4007988 */ /* 0x0007e8000800040c */
[----:B------:R3:W-:Y:S01]  /*4570*/  STS.U16 [R180+UR12+0x3f00], R246 ;  /* 0x003f00f6b4007988 */ /* 0x0007e2000800040c */
[----:B------:R4:W-:Y:S06]  /*4580*/  MEMBAR.ALL.CTA ;  /* 0x0000000000007992 */ /* 0x0009ec0000008000 */
[----:B----4-:R-:W4:Y:S02]  /*4590*/  FENCE.VIEW.ASYNC.S ;  /* 0x00000000000073c6 */ /* 0x010f240000000000 */
[----:B----4-:R-:W-:Y:S06]  /*45a0*/  BAR.SYNC.DEFER_BLOCKING 0x0 ;  /* 0x0000000000007b1d */ /* 0x010fec0000010000 */
[----:B------:R-:W-:-:S06]  /*45b0*/  WARPGROUP.ARRIVE ;  /* 0x00000000000079c5 */ /* 0x000fcc0000000000 */
[----:B------:R-:W-:Y:S04]  /*45c0*/  HGMMA.64x64x16.F32.BF16 R24, gdesc[UR4].tnspA, R24 ;  /* 0x20e00000041879f0 */ /* 0x000fe80008701818 */
[----:B------:R-:W-:Y:S04]  /*45d0*/  HGMMA.64x64x16.F32.BF16 R24, gdesc[UR8].tnspA, R24 ;  /* 0x20e00000081879f0 */ /* 0x000fe80008701818 */
[----:B------:R-:W-:Y:S01]  /*45e0*/  HGMMA.64x64x16.F32.BF16 R24, gdesc[UR16].tnspA, R24 ;  /* 0x20e00000101879f0 */ /* 0x000fe20008701818 */
[----:B------:R-:W-:-:S04]  /*45f0*/  IMAD.WIDE R4, R88, 0x2, R2 ;  /* 0x0000000258047825 */ /* 0x000fc800078e0202 */
[----:B------:R-:W-:-:S04]  /*4600*/  IMAD.WIDE R2, R88, 0x2, R172 ;  /* 0x0000000258027825 */ /* 0x000fc800078e02ac */
[----:B------:R-:W-:-:S04]  /*4610*/  IMAD.WIDE R172, R88, 0x2, R170 ;  /* 0x0000000258ac7825 */ /* 0x000fc800078e02aa */
[----:B------:R-:W-:-:S04]  /*4620*/  IMAD.WIDE R170, R88, 0x2, R168 ;  /* 0x0000000258aa7825 */ /* 0x000fc800078e02a8 */
[C---:B------:R-:W-:Y:S01]  /*4630*/  IMAD.WIDE R168, R88.reuse, 0x2, R166 ;  /* 0x0000000258a87825 */ /* 0x040fe200078e02a6 */
[----:B------:R-:W-:Y:S03]  /*4640*/  HGMMA.64x64x16.F32.BF16 R24, gdesc[UR20].tnspA, R24, gsb0 ;  /* 0x20e00000141879f0 */ /* 0x000fe60008001818 */
[----:B------:R-:W-:-:S04]  /*4650*/  IMAD.WIDE R166, R88, 0x2, R164 ;  /* 0x0000000258a67825 */ /* 0x000fc800078e02a4 */
[----:B------:R-:W-:-:S04]  /*4660*/  IMAD.WIDE R164, R88, 0x2, R162 ;  /* 0x0000000258a47825 */ /* 0x000fc800078e02a2 */
[----:B------:R-:W-:Y:S02]  /*4670*/  VIADD R174, R174, 0xffffffff ;  /* 0xffffffffaeae7836 */ /* 0x000fe40000000000 */
[----:B------:R-:W-:-:S04]  /*4680*/  IMAD.WIDE R162, R88, 0x2, R160 ;  /* 0x0000000258a27825 */ /* 0x000fc800078e02a0 */
[----:B------:R-:W-:Y:S01]  /*4690*/  IMAD.WIDE R160, R88, 0x2, R158 ;  /* 0x0000000258a07825 */ /* 0x000fe200078e029e */
[----:B------:R-:W-:-:S03]  /*46a0*/  ISETP.NE.U32.AND P0, PT, R174, RZ, PT ;  /* 0x000000ffae00720c */ /* 0x000fc60003f05070 */
[----:B------:R-:W-:-:S04]  /*46b0*/  IMAD.WIDE R158, R88, 0x2, R156 ;  /* 0x00000002589e7825 */ /* 0x000fc800078e029c */
        /* <DEDUP_REMOVED lines=9> */
[----:B------:R-:W-:Y:S01]  /*4750*/  IMAD.WIDE R128, R88, 0x2, R118 ;  /* 0x0000000258807825 */ /* 0x000fe200078e0276 */
[----:B------:R-:W-:-:S03]  /*4760*/  UIADD3 UR14, UR14, -0x40, URZ ;  /* 0xffffffc00e0e7890 */ /* 0x000fc6000fffe03f */
[----:B------:R-:W-:-:S04]  /*4770*/  IMAD.WIDE R118, R88, 0x2, R122 ;  /* 0x0000000258767825 */ /* 0x000fc800078e027a */
[----:B------:R-:W-:-:S04]  /*4780*/  IMAD.WIDE R122, R88, 0x2, R112 ;  /* 0x00000002587a7825 */ /* 0x000fc800078e0270 */
[----:B0-----:R-:W-:-:S04]  /*4790*/  IMAD.WIDE R216, R88, 0x2, R140 ;  /* 0x0000000258d87825 */ /* 0x001fc800078e028c */
[----:B------:R-:W-:Y:S01]  /*47a0*/  IMAD.WIDE R214, R88, 0x2, R136 ;  /* 0x0000000258d67825 */ /* 0x000fe200078e0288 */
[----:B------:R-:W-:-:S03]  /*47b0*/  WARPGROUP.DEPBAR.LE gsb0, 0x0 ;  /* 0x00008000000079c5 */ /* 0x000fc60000010000 */
[----:B-1----:R-:W-:-:S04]  /*47c0*/  IMAD.WIDE R210, R88, 0x2, R132 ;  /* 0x0000000258d27825 */ /* 0x002fc800078e0284 */
[----:B------:R-:W-:-:S04]  /*47d0*/  IMAD.WIDE R114, R88, 0x2, R114 ;  /* 0x0000000258727825 */ /* 0x000fc800078e0272 */
[----:B------:R-:W-:-:S04]  /*47e0*/  IMAD.WIDE R116, R88, 0x2, R116 ;  /* 0x0000000258747825 */ /* 0x000fc800078e0274 */
[----:B------:R-:W-:-:S04]  /*47f0*/  IMAD.WIDE R140, R88, 0x2, R138 ;  /* 0x00000002588c7825 */ /* 0x000fc800078e028a */
[----:B------:R-:W-:-:S04]  /*4800*/  IMAD.WIDE R132, R88, 0x2, R130 ;  /* 0x0000000258847825 */ /* 0x000fc800078e0282 */
[----:B------:R-:W-:-:S04]  /*4810*/  IMAD.WIDE R138, R88, 0x2, R126 ;  /* 0x00000002588a7825 */ /* 0x000fc800078e027e */
[----:B------:R-:W-:Y:S02]  /*4820*/  IMAD.MOV.U32 R130, RZ, RZ, R128 ;  /* 0x000000ffff827224 */ /* 0x000fe400078e0080 */
[----:B------:R-:W-:Y:S02]  /*4830*/  IMAD.MOV.U32 R186, RZ, RZ, R122 ;  /* 0x000000ffffba7224 */ /* 0x000fe400078e007a */
[----:B--2---:R-:W-:Y:S02]  /*4840*/  IMAD.MOV.U32 R218, RZ, RZ, R217 ;  /* 0x000000ffffda7224 */ /* 0x004fe400078e00d9 */
[----:B------:R-:W-:Y:S02]  /*4850*/  IMAD.MOV.U32 R212, RZ, RZ, R215 ;  /* 0x000000ffffd47224 */ /* 0x000fe400078e00d7 */
[----:B------:R-:W-:Y:S02]  /*4860*/  IMAD.MOV.U32 R208, RZ, RZ, R211 ;  /* 0x000000ffffd07224 */ /* 0x000fe400078e00d3 */
[----:B------:R-:W-:-:S04]  /*4870*/  IMAD.WIDE R136, R88, 0x2, R120 ;  /* 0x0000000258887825 */ /* 0x000fc800078e0278 */
[----:B------:R-:W-:-:S04]  /*4880*/  IMAD.WIDE R126, R88, 0x2, R124 ;  /* 0x00000002587e7825 */ /* 0x000fc800078e027c */
[----:B------:R-:W-:Y:S02]  /*4890*/  IMAD.MOV.U32 R128, RZ, RZ, R118 ;  /* 0x000000ffff807224 */ /* 0x000fe400078e0076 */
[----:B------:R-:W-:Y:S02]  /*48a0*/  IMAD.MOV.U32 R131, RZ, RZ, R119 ;  /* 0x000000ffff837224 */ /* 0x000fe400078e0077 */
[----:B------:R-:W-:-:S04]  /*48b0*/  IMAD.WIDE R110, R106, 0x2, R110 ;  /* 0x000000026a6e7825 */ /* 0x000fc800078e026e */
[----:B------:R-:W-:Y:S02]  /*48c0*/  IMAD.MOV.U32 R192, RZ, RZ, R114 ;  /* 0x000000ffffc07224 */ /* 0x000fe400078e0072 */
[----:B------:R-:W-:Y:S02]  /*48d0*/  IMAD.MOV.U32 R190, RZ, RZ, R115 ;  /* 0x000000ffffbe7224 */ /* 0x000fe400078e0073 */
[----:B------:R-:W-:Y:S02]  /*48e0*/  IMAD.MOV.U32 R122, RZ, RZ, R116 ;  /* 0x000000ffff7a7224 */ /* 0x000fe400078e0074 */
[----:B------:R-:W-:Y:S01]  /*48f0*/  IMAD.MOV.U32 R188, RZ, RZ, R117 ;  /* 0x000000ffffbc7224 */ /* 0x000fe200078e0075 */
[----:B---3--:R-:W-:Y:S06]  /*4900*/  @P0 BRA `(.L_x_1) ;  /* 0xffffffe400400947 */ /* 0x008fec000383ffff */
[----:B------:R-:W-:Y:S02]  /*4910*/  F2FP.BF16.F32.PACK_AB R51, R55, R51 ;  /* 0x000000333733723e */ /* 0x000fe400000010ff */
[----:B------:R-:W-:Y:S02]  /*4920*/  F2FP.BF16.F32.PACK_AB R50, R54, R50 ;  /* 0x000000323632723e */ /* 0x000fe400000010ff */
[----:B------:R-:W-:Y:S02]  /*4930*/  F2FP.BF16.F32.PACK_AB R49, R53, R49 ;  /* 0x000000313531723e */ /* 0x000fe400000010ff */
[----:B------:R-:W-:Y:S02]  /*4940*/  F2FP.BF16.F32.PACK_AB R48, R52, R48 ;  /* 0x000000303430723e */ /* 0x000fe400000010ff */
[----:B------:R-:W-:Y:S02]  /*4950*/  F2FP.BF16.F32.PACK_AB R43, R47, R43 ;  /* 0x0000002b2f2b723e */ /* 0x000fe400000010ff */
[----:B------:R-:W-:-:S02]  /*4960*/  F2FP.BF16.F32.PACK_AB R42, R46, R42 ;  /* 0x0000002a2e2a723e */ /* 0x000fc400000010ff */
        /* <DEDUP_REMOVED lines=9> */
[----:B------:R-:W-:-:S07]  /*4a00*/  F2FP.BF16.F32.PACK_AB R24, R28, R24 ;  /* 0x000000181c18723e */ /* 0x000fce00000010ff */
.L_x_0:
[----:B------:R-:W-:Y:S01]  /*4a10*/  BAR.SYNC.DEFER_BLOCKING 0x0 ;  /* 0x0000000000007b1d */ /* 0x000fe20000010000 */
[C---:B------:R-:W-:Y:S02]  /*4a20*/  IMAD.SHL.U32 R2, R72.reuse, 0x80, RZ ;  /* 0x0000008048027824 */ /* 0x040fe400078e00ff */
[C---:B------:R-:W-:Y:S02]  /*4a30*/  IMAD.SHL.U32 R0, R72.reuse, 0x10, RZ ;  /* 0x0000001048007824 */ /* 0x040fe400078e00ff */
[----:B------:R-:W-:Y:S01]  /*4a40*/  IMAD.SHL.U32 R72, R72, 0x8, RZ ;  /* 0x0000000848487824 */ /* 0x000fe200078e00ff */
[----:B------:R-:W-:Y:S02]  /*4a50*/  LOP3.LUT R3, R2, 0x400, RZ, 0xc0, !PT ;  /* 0x0000040002037812 */ /* 0x000fe400078ec0ff */
[----:B------:R-:W0:Y:S01]  /*4a60*/  LDC R71, c[0x0][0x248] ;  /* 0x00009200ff477b82 */ /* 0x000e220000000800 */
[----:B------:R-:W-:Y:S01]  /*4a70*/  LOP3.LUT R2, R0, 0x70, RZ, 0xc0, !PT ;  /* 0x0000007000027812 */ /* 0x000fe200078ec0ff */
[----:B------:R-:W-:Y:S01]  /*4a80*/  ULDC.64 UR6, c[0x0][0x228] ;  /* 0x00008a0000067ab9 */ /* 0x000fe20000000a00 */
[----:B------:R-:W-:Y:S01]  /*4a90*/  LOP3.LUT R72, R72, 0x380, RZ, 0xc0, !PT ;  /* 0x0000038048487812 */ /* 0x000fe200078ec0ff */
[----:B------:R-:W-:Y:S01]  /*4aa0*/  ULDC UR4, c[0x0][0x244] ;  /* 0x0000910000047ab9 */ /* 0x000fe20000000800 */
[----:B------:R-:W-:-:S02]  /*4ab0*/  IADD3 R3, R3, UR12, R2 ;  /* 0x0000000c03037c10 */ /* 0x000fc4000fffe002 */
[----:B------:R-:W-:Y:S02]  /*4ac0*/  LOP3.LUT R36, R0, 0x7f0, RZ, 0xc0, !PT ;  /* 0x000007f000247812 */ /* 0x000fe400078ec0ff */
[----:B------:R-:W-:Y:S01]  /*4ad0*/  ISETP.GE.AND P0, PT, R6, UR6, PT ;  /* 0x0000000606007c0c */ /* 0x000fe2000bf06270 */
[----:B------:R-:W-:Y:S02]  /*4ae0*/  IMAD.IADD R72, R72, 0x1, R3 ;  /* 0x0000000148487824 */ /* 0x000fe400078e0203 */
[----:B------:R-:W-:Y:S01]  /*4af0*/  IMAD R6, R6, UR4, RZ ;  /* 0x0000000406067c24 */ /* 0x000fe2000f8e02ff */
[----:B------:R-:W-:Y:S01]  /*4b00*/  ULDC.64 UR4, c[0x0][0x220] ;  /* 0x0000880000047ab9 */ /* 0x000fe20000000a00 */
[----:B------:R-:W-:Y:S02]  /*4b10*/  ISETP.LT.AND P2, PT, R70, UR7, !P0 ;  /* 0x0000000746007c0c */ /* 0x000fe4000c741270 */
[----:B------:R-:W-:Y:S01]  /*4b20*/  ISETP.LT.AND P5, PT, R69, UR7, !P0 ;  /* 0x0000000745007c0c */ /* 0x000fe2000c7a1270 */
[----:B------:R-:W-:Y:S01]  /*4b30*/  STSM.16.M88.4 [R72], R24 ;  /* 0x0000001848007844 */ /* 0x000fe20000000200 */
[----:B------:R-:W-:Y:S01]  /*4b40*/  BAR.SYNC.DEFER_BLOCKING 0x0 ;  /* 0x0000000000007b1d */ /* 0x000fe20000010000 */
[----:B------:R-:W-:Y:S01]  /*4b50*/  LEA R53, P6, R6, UR4, 0x1 ;  /* 0x0000000406357c11 */ /* 0x000fe2000f8c08ff */
[----:B0-----:R-:W-:Y:S01]  /*4b60*/  IMAD R0, R70, R71, RZ ;  /* 0x0000004746007224 */ /* 0x001fe200078e02ff */
[----:B------:R-:W-:-:S02]  /*4b70*/  ISETP.LT.AND P3, PT, R68, UR7, !P0 ;  /* 0x0000000744007c0c */ /* 0x000fc4000c761270 */
[----:B------:R-:W-:Y:S01]  /*4b80*/  LEA.HI.X.SX32 R55, R6, UR5, 0x1, P6 ;  /* 0x0000000506377c11 */ /* 0x000fe2000b0f0eff */
[----:B------:R-:W-:Y:S01]  /*4b90*/  IMAD R5, R71, 0x2, R0 ;  /* 0x0000000247057824 */ /* 0x000fe200078e0200 */
[C---:B------:R-:W-:Y:S02]  /*4ba0*/  LEA R2, P6, R0.reuse, R53, 0x1 ;  /* 0x0000003500027211 */ /* 0x040fe400078c08ff */
[----:B------:R-:W-:Y:S02]  /*4bb0*/  ISETP.LT.AND P4, PT, R67, UR7, !P0 ;  /* 0x0000000743007c0c */ /* 0x000fe4000c781270 */
[----:B------:R-:W-:Y:S01]  /*4bc0*/  LEA.HI.X.SX32 R3, R0, R55, 0x1, P6 ;  /* 0x0000003700037211 */ /* 0x000fe200030f0eff */
[----:B------:R-:W-:Y:S01]  /*4bd0*/  IMAD R0, R71, 0x2, R5 ;  /* 0x0000000247007824 */ /* 0x000fe200078e0205 */
[----:B------:R-:W-:Y:S02]  /*4be0*/  LEA R4, P6, R5, R53, 0x1 ;  /* 0x0000003505047211 */ /* 0x000fe400078c08ff */
[----:B------:R-:W-:Y:S01]  /*4bf0*/  ISETP.LT.AND P1, PT, R66, UR7, !P0 ;  /* 0x0000000742007c0c */ /* 0x000fe2000c721270 */
[----:B------:R-:W-:Y:S01]  /*4c00*/  IMAD R6, R71, 0x2, R0 ;  /* 0x0000000247067824 */ /* 0x000fe200078e0200 */
[----:B------:R-:W-:Y:S01]  /*4c10*/  LEA.HI.X.SX32 R5, R5, R55, 0x1, P6 ;  /* 0x0000003705057211 */ /* 0x000fe200030f0eff */
[----:B------:R-:W0:Y:S01]  /*4c20*/  LDS.128 R44, [R36+UR12] ;  /* 0x0000000c242c7984 */ /* 0x000e220008000c00 */
[----:B------:R-:W-:Y:S06]  /*4c30*/  BAR.SYNC.DEFER_BLOCKING 0x0 ;  /* 0x0000000000007b1d */ /* 0x000fec0000010000 */
[----:B------:R1:W-:Y:S02]  /*4c40*/  STSM.16.M88.4 [R72], R32 ;  /* 0x0000002048007844 */ /* 0x0003e40000000200 */
[----:B------:R-:W-:Y:S01]  /*4c50*/  BAR.SYNC.DEFER_BLOCKING 0x0 ;  /* 0x0000000000007b1d */ /* 0x000fe20000010000 */
[----:B-1----:R-:W-:-:S04]  /*4c60*/  LEA R32, P6, R0, R53, 0x1 ;  /* 0x0000003500207211 */ /* 0x002fc800078c08ff */
[----:B------:R-:W-:Y:S01]  /*4c70*/  LEA.HI.X.SX32 R33, R0, R55, 0x1, P6 ;  /* 0x0000003700217211 */ /* 0x000fe200030f0eff */
[----:B------:R-:W-:Y:S01]  /*4c80*/  IMAD R0, R71, 0x2, R6 ;  /* 0x0000000247007824 */ /* 0x000fe200078e0206 */
[----:B------:R-:W-:-:S04]  /*4c90*/  LEA R34, P6, R6, R53, 0x1 ;  /* 0x0000003506227211 */ /* 0x000fc800078c08ff */
[----:B------:R-:W-:Y:S01]  /*4ca0*/  LEA.HI.X.SX32 R35, R6, R55, 0x1, P6 ;  /* 0x0000003706237211 */ /* 0x000fe200030f0eff */
[----:B------:R-:W-:Y:S01]  /*4cb0*/  IMAD R6, R71, 0x2, R0 ;  /* 0x0000000247067824 */ /* 0x000fe200078e0200 */
[----:B------:R-:W1:Y:S01]  /*4cc0*/  LDS.128 R28, [R36+UR12] ;  /* 0x0000000c241c7984 */ /* 0x000e620008000c00 */
[----:B------:R-:W-:Y:S06]  /*4cd0*/  BAR.SYNC.DEFER_BLOCKING 0x0 ;  /* 0x0000000000007b1d */ /* 0x000fec0000010000 */
[----:B------:R-:W-:Y:S02]  /*4ce0*/  STSM.16.M88.4 [R72], R40 ;  /* 0x0000002848007844 */ /* 0x000fe40000000200 */
[----:B------:R-:W-:Y:S06]  /*4cf0*/  BAR.SYNC.DEFER_BLOCKING 0x0 ;  /* 0x0000000000007b1d */ /* 0x000fec0000010000 */
[----:B------:R-:W2:Y:S02]  /*4d00*/  LDS.128 R24, [R36+UR12] ;  /* 0x0000000c24187984 */ /* 0x000ea40008000c00 */
[----:B------:R-:W-:Y:S06]  /*4d10*/  BAR.SYNC.DEFER_BLOCKING 0x0 ;  /* 0x0000000000007b1d */ /* 0x000fec0000010000 */
[----:B------:R-:W-:Y:S02]  /*4d20*/  STSM.16.M88.4 [R72], R48 ;  /* 0x0000003048007844 */ /* 0x000fe40000000200 */
[----:B------:R-:W-:Y:S06]  /*4d30*/  BAR.SYNC.DEFER_BLOCKING 0x0 ;  /* 0x0000000000007b1d */ /* 0x000fec0000010000 */
[----:B0-----:R0:W-:Y:S01]  /*4d40*/  @P2 STG.E.U16 desc[UR24][R2.64], R44 ;  /* 0x0000002c02002986 */ /* 0x0011e2000c101518 */
[----:B------:R-:W-:-:S03]  /*4d50*/  ISETP.LT.AND P2, PT, R65, UR7, !P0 ;  /* 0x0000000741007c0c */ /* 0x000fc6000c741270 */
[----:B------:R3:W-:Y:S01]  /*4d60*/  @P5 STG.E.U16 desc[UR24][R4.64], R45 ;  /* 0x0000002d04005986 */ /* 0x0007e2000c101518 */
[----:B------:R-:W-:-:S03]  /*4d70*/  ISETP.LT.AND P5, PT, R64, UR7, !P0 ;  /* 0x0000000740007c0c */ /* 0x000fc6000c7a1270 */
[----:B------:R4:W-:Y:S01]  /*4d80*/  @P3 STG.E.U16 desc[UR24][R32.64], R46 ;  /* 0x0000002e20003986 */ /* 0x0009e2000c101518 */
[----:B------:R-:W-:Y:S02]  /*4d90*/  ISETP.LT.AND P3, PT, R63, UR7, !P0 ;  /* 0x000000073f007c0c */ /* 0x000fe4000c761270 */
[----:B0-----:R-:W-:Y:S01]  /*4da0*/  LEA R2, P6, R0, R53, 0x1 ;  /* 0x0000003500027211 */ /* 0x001fe200078c08ff */
[----:B------:R0:W-:Y:S01]  /*4db0*/  @P4 STG.E.U16 desc[UR24][R34.64], R47 ;  /* 0x0000002f22004986 */ /* 0x0001e2000c101518 */
[----:B------:R-:W-:Y:S02]  /*4dc0*/  PRMT R44, R44, 0x7632, R44 ;  /* 0x000076322c2c7816 */ /* 0x000fe4000000002c */
[----:B------:R-:W-:Y:S01]  /*4dd0*/  LEA.HI.X.SX32 R3, R0, R55, 0x1, P6 ;  /* 0x0000003700037211 */ /* 0x000fe200030f0eff */
[----:B------:R-:W-:Y:S01]  /*4de0*/  IMAD R0, R71, 0x2, R6 ;  /* 0x0000000247007824 */ /* 0x000fe200078e0206 */
[----:B---3--:R-:W-:Y:S01]  /*4df0*/  LEA R4, P6, R6, R53, 0x1 ;  /* 0x0000003506047211 */ /* 0x008fe200078c08ff */
[----:B------:R-:W3:Y:S01]  /*4e00*/  LDS.128 R36, [R36+UR12] ;  /* 0x0000000c24247984 */ /* 0x000ee20008000c00 */
[----:B------:R-:W-:-:S02]  /*4e10*/  PRMT R45, R45, 0x7632, R45 ;  /* 0x000076322d2d7816 */ /* 0x000fc4000000002d */
[----:B------:R-:W-:Y:S01]  /*4e20*/  LEA.HI.X.SX32 R5, R6, R55, 0x1, P6 ;  /* 0x0000003706057211 */ /* 0x000fe200030f0eff */
[C---:B------:R-:W-:Y:S01]  /*4e30*/  IMAD R6, R71.reuse, 0x2, R0 ;  /* 0x0000000247067824 */ /* 0x040fe200078e0200 */
[----:B----4-:R-:W-:Y:S01]  /*4e40*/  LEA R32, P6, R0, R53, 0x1 ;  /* 0x0000003500207211 */ /* 0x010fe200078c08ff */
[----:B------:R4:W-:Y:S01]  /*4e50*/  @P1 STG.E.U16 desc[UR24][R2.64], R44 ;  /* 0x0000002c02001986 */ /* 0x0009e2000c101518 */
[----:B------:R-:W-:Y:S02]  /*4e60*/  PRMT R46, R46, 0x7632, R46 ;  /* 0x000076322e2e7816 */ /* 0x000fe4000000002e */
[----:B------:R-:W-:Y:S01]  /*4e70*/  LEA.HI.X.SX32 R33, R0, R55, 0x1, P6 ;  /* 0x0000003700217211 */ /* 0x000fe200030f0eff */
[----:B------:R-:W-:Y:S01]  /*4e80*/  IMAD R0, R71, 0x2, R6 ;  /* 0x0000000247007824 */ /* 0x000fe200078e0206 */
[----:B0-----:R-:W-:Y:S01]  /*4e90*/  LEA R34, P6, R6, R53, 0x1 ;  /* 0x0000003506227211 */ /* 0x001fe200078c08ff */
[----:B------:R0:W-:Y:S01]  /*4ea0*/  @P2 STG.E.U16 desc[UR24][R4.64], R45 ;  /* 0x0000002d04002986 */ /* 0x0001e2000c101518 */
[----:B------:R-:W-:-:S02]  /*4eb0*/  ISETP.LT.AND P4, PT, R62, UR7, !P0 ;  /* 0x000000073e007c0c */ /* 0x000fc4000c781270 */
[----:B------:R-:W-:Y:S01]  /*4ec0*/  LEA.HI.X.SX32 R35, R6, R55, 0x1, P6 ;  /* 0x0000003706237211 */ /* 0x000fe200030f0eff */
[----:B------:R5:W-:Y:S01]  /*4ed0*/  @P5 STG.E.U16 desc[UR24][R32.64], R46 ;  /* 0x0000002e20005986 */ /* 0x000be2000c101518 */
[----:B------:R-:W-:Y:S02]  /*4ee0*/  PRMT R47, R47, 0x7632, R47 ;  /* 0x000076322f2f7816 */ /* 0x000fe4000000002f */
[C---:B----4-:R-:W-:Y:S02]  /*4ef0*/  LEA R2, P6, R0.reuse, R53, 0x1 ;  /* 0x0000003500027211 */ /* 0x050fe400078c08ff */
[----:B------:R-:W-:Y:S01]  /*4f00*/  ISETP.LT.AND P1, PT, R61, UR7, !P0 ;  /* 0x000000073d007c0c */ /* 0x000fe2000c721270 */
[----:B------:R4:W-:Y:S01]  /*4f10*/  @P3 STG.E.U16 desc[UR24][R34.64], R47 ;  /* 0x0000002f22003986 */ /* 0x0009e2000c101518 */
[----:B------:R-:W-:Y:S01]  /*4f20*/  LEA.HI.X.SX32 R3, R0, R55, 0x1, P6 ;  /* 0x0000003700037211 */ /* 0x000fe200030f0eff */
[----:B0-----:R-:W-:Y:S01]  /*4f30*/  IMAD R5, R71, 0x2, R0 ;  /* 0x0000000247057824 */ /* 0x001fe200078e0200 */
[----:B------:R-:W-:-:S02]  /*4f40*/  ISETP.LT.AND P2, PT, R60, UR7, !P0 ;  /* 0x000000073c007c0c */ /* 0x000fc4000c741270 */
[----:B------:R-:W-:Y:S01]  /*4f50*/  ISETP.LT.AND P5, PT, R59, UR7, !P0 ;  /* 0x000000073b007c0c */ /* 0x000fe2000c7a1270 */
[----:B------:R-:W-:Y:S01]  /*4f60*/  IMAD R0, R71, 0x2, R5 ;  /* 0x0000000247007824 */ /* 0x000fe200078e0205 */
[----:B------:R-:W-:Y:S01]  /*4f70*/  LEA R4, P6, R5, R53, 0x1 ;  /* 0x0000003505047211 */ /* 0x000fe200078c08ff */
[----:B-1----:R0:W-:Y:S01]  /*4f80*/  @P4 STG.E.U16 desc[UR24][R2.64], R28 ;  /* 0x0000001c02004986 */ /* 0x0021e2000c101518 */
[----:B------:R-:W-:Y:S01]  /*4f90*/  ISETP.LT.AND P3, PT, R58, UR7, !P0 ;  /* 0x000000073a007c0c */ /* 0x000fe2000c761270 */
[----:B------:R-:W-:Y:S01]  /*4fa0*/  IMAD R6, R71, 0x2, R0 ;  /* 0x0000000247067824 */ /* 0x000fe200078e0200 */
[----:B------:R-:W-:Y:S02]  /*4fb0*/  LEA.HI.X.SX32 R5, R5, R55, 0x1, P6 ;  /* 0x0000003705057211 */ /* 0x000fe400030f0eff */
[C---:B-----5:R-:W-:Y:S02]  /*4fc0*/  LEA R32, P6, R0.reuse, R53, 0x1 ;  /* 0x0000003500207211 */ /* 0x060fe400078c08ff */
[----:B------:R-:W-:Y:S01]  /*4fd0*/  ISETP.LT.AND P4, PT, R57, UR7, !P0 ;  /* 0x0000000739007c0c */ /* 0x000fe2000c781270 */
[----:B------:R1:W-:Y:S01]  /*4fe0*/  @P1 STG.E.U16 desc[UR24][R4.64], R29 ;  /* 0x0000001d04001986 */ /* 0x0003e2000c101518 */
[----:B------:R-:W-:Y:S01]  /*4ff0*/  LEA.HI.X.SX32 R33, R0, R55, 0x1, P6 ;  /* 0x0000003700217211 */ /* 0x000fe200030f0eff */
[----:B------:R-:W-:Y:S01]  /*5000*/  IMAD R0, R71, 0x2, R6 ;  /* 0x0000000247007824 */ /* 0x000fe200078e0206 */
[----:B----4-:R-:W-:-:S02]  /*5010*/  LEA R34, P6, R6, R53, 0x1 ;  /* 0x0000003506227211 */ /* 0x010fc400078c08ff */
[----:B0-----:R-:W-:Y:S01]  /*5020*/  PRMT R28, R28, 0x7632, R28 ;  /* 0x000076321c1c7816 */ /* 0x001fe2000000001c */
[----:B------:R-:W-:Y:S01]  /*5030*/  @P2 STG.E.U16 desc[UR24][R32.64], R30 ;  /* 0x0000001e20002986 */ /* 0x000fe2000c101518 */
[----:B------:R-:W-:Y:S01]  /*5040*/  LEA.HI.X.SX32 R35, R6, R55, 0x1, P6 ;  /* 0x0000003706237211 */ /* 0x000fe200030f0eff */
[----:B------:R-:W-:Y:S01]  /*5050*/  IMAD R6, R71, 0x2, R0 ;  /* 0x0000000247067824 */ /* 0x000fe200078e0200 */
[C---:B------:R-:W-:Y:S02]  /*5060*/  LEA R2, P6, R0.reuse, R53, 0x1 ;  /* 0x0000003500027211 */ /* 0x040fe400078c08ff */
[----:B------:R-:W-:Y:S01]  /*5070*/  ISETP.LT.AND P2, PT, R23, UR7, !P0 ;  /* 0x0000000717007c0c */ /* 0x000fe2000c741270 */
[----:B------:R-:W-:Y:S01]  /*5080*/  @P5 STG.E.U16 desc[UR24][R34.64], R31 ;  /* 0x0000001f22005986 */ /* 0x000fe2000c101518 */
[----:B------:R-:W-:Y:S01]  /*5090*/  LEA.HI.X.SX32 R3, R0, R55, 0x1, P6 ;  /* 0x0000003700037211 */ /* 0x000fe200030f0eff */
[----:B------:R-:W-:Y:S01]  /*50a0*/  IMAD R0, R71, 0x2, R6 ;  /* 0x0000000247007824 */ /* 0x000fe200078e0206 */
[----:B-1----:R-:W-:-:S02]  /*50b0*/  LEA R4, P6, R6, R53, 0x1 ;  /* 0x0000003506047211 */ /* 0x002fc400078c08ff */
[----:B------:R-:W-:Y:S01]  /*50c0*/  PRMT R29, R29, 0x7632, R29 ;  /* 0x000076321d1d7816 */ /* 0x000fe2000000001d */
[----:B------:R-:W-:Y:S01]  /*50d0*/  @P3 STG.E.U16 desc[UR24][R2.64], R28 ;  /* 0x0000001c02003986 */ /* 0x000fe2000c101518 */
[----:B------:R-:W-:Y:S01]  /*50e0*/  LEA.HI.X.SX32 R5, R6, R55, 0x1, P6 ;  /* 0x0000003706057211 */ /* 0x000fe200030f0eff */
[C---:B------:R-:W-:Y:S01]  /*50f0*/  IMAD R6, R71.reuse, 0x2, R0 ;  /* 0x0000000247067824 */ /* 0x040fe200078e0200 */
[----:B------:R-:W-:Y:S02]  /*5100*/  ISETP.LT.AND P5, PT, R22, UR7, !P0 ;  /* 0x0000000716007c0c */ /* 0x000fe4000c7a1270 */
[----:B------:R-:W-:Y:S01]  /*5110*/  LEA R22, P6, R0, R53, 0x1 ;  /* 0x0000003500167211 */ /* 0x000fe200078c08ff */
[----:B------:R0:W-:Y:S01]  /*5120*/  @P4 STG.E.U16 desc[UR24][R4.64], R29 ;  /* 0x0000001d04004986 */ /* 0x0001e2000c101518 */
[----:B------:R-:W-:Y:S02]  /*5130*/  ISETP.LT.AND P4, PT, R20, UR7, !P0 ;  /* 0x0000000714007c0c */ /* 0x000fe4000c781270 */
[----:B------:R-:W-:Y:S01]  /*5140*/  LEA.HI.X.SX32 R23, R0, R55, 0x1, P6 ;  /* 0x0000003700177211 */ /* 0x000fe200030f0eff */
[----:B------:R-:W-:Y:S01]  /*5150*/  IMAD R0, R71, 0x2, R6 ;  /* 0x0000000247007824 */ /* 0x000fe200078e0206 */
[----:B------:R-:W-:-:S02]  /*5160*/  ISETP.LT.AND P1, PT, R56, UR7, !P0 ;  /* 0x0000000738007c0c */ /* 0x000fc4000c721270 */
[C---:B------:R-:W-:Y:S02]  /*5170*/  LEA R20, P6, R6.reuse, R53, 0x1 ;  /* 0x0000003506147211 */ /* 0x040fe400078c08ff */
[----:B------:R-:W-:Y:S02]  /*5180*/  ISETP.LT.AND P3, PT, R21, UR7, !P0 ;  /* 0x0000000715007c0c */ /* 0x000fe4000c761270 */
[----:B------:R-:W-:Y:S01]  /*5190*/  LEA.HI.X.SX32 R21, R6, R55, 0x1, P6 ;  /* 0x0000003706157211 */ /* 0x000fe200030f0eff */
[----:B0-----:R-:W-:Y:S01]  /*51a0*/  IMAD R5, R71, 0x2, R0 ;  /* 0x0000000247057824 */ /* 0x001fe200078e0200 */
[----:B------:R-:W-:Y:S02]  /*51b0*/  LEA R2, P6, R0, R53, 0x1 ;  /* 0x0000003500027211 */ /* 0x000fe400078c08ff */
[----:B------:R-:W-:Y:S02]  /*51c0*/  PRMT R30, R30, 0x7632, R30 ;  /* 0x000076321e1e7816 */ /* 0x000fe4000000001e */
[----:B------:R-:W-:-:S02]  /*51d0*/  PRMT R31, R31, 0x7632, R31 ;  /* 0x000076321f1f7816 */ /* 0x000fc4000000001f */
[----:B------:R-:W-:Y:S01]  /*51e0*/  LEA.HI.X.SX32 R3, R0, R55, 0x1, P6 ;  /* 0x0000003700037211 */ /* 0x000fe200030f0eff */
[----:B------:R-:W-:Y:S01]  /*51f0*/  IMAD R0, R71, 0x2, R5 ;  /* 0x0000000247007824 */ /* 0x000fe200078e0205 */
[----:B------:R-:W-:Y:S01]  /*5200*/  LEA R4, P6, R5, R53, 0x1 ;  /* 0x0000003505047211 */ /* 0x000fe200078c08ff */
[----:B------:R-:W-:Y:S01]  /*5210*/  @P1 STG.E.U16 desc[UR24][R22.64], R30 ;  /* 0x0000001e16001986 */ /* 0x000fe2000c101518 */
[----:B------:R-:W-:Y:S01]  /*5220*/  ISETP.LT.AND P1, PT, R19, UR7, !P0 ;  /* 0x0000000713007c0c */ /* 0x000fe2000c721270 */
[----:B------:R-:W-:Y:S01]  /*5230*/  IMAD R6, R71, 0x2, R0 ;  /* 0x0000000247067824 */ /* 0x000fe200078e0200 */
[----:B------:R-:W-:Y:S01]  /*5240*/  LEA.HI.X.SX32 R5, R5, R55, 0x1, P6 ;  /* 0x0000003705057211 */ /* 0x000fe200030f0eff */
[----:B------:R-:W-:Y:S01]  /*5250*/  @P2 STG.E.U16 desc[UR24][R20.64], R31 ;  /* 0x0000001f14002986 */ /* 0x000fe2000c101518 */
[----:B------:R-:W-:Y:S02]  /*5260*/  ISETP.LT.AND P2, PT, R18, UR7, !P0 ;  /* 0x0000000712007c0c */ /* 0x000fe4000c741270 */
[----:B------:R-:W-:Y:S01]  /*5270*/  LEA R18, P6, R0, R53, 0x1 ;  /* 0x0000003500127211 */ /* 0x000fe200078c08ff */
[----:B--2---:R0:W-:Y:S01]  /*5280*/  @P5 STG.E.U16 desc[UR24][R2.64], R24 ;  /* 0x0000001802005986 */ /* 0x0041e2000c101518 */
[----:B------:R-:W-:-:S02]  /*5290*/  ISETP.LT.AND P5, PT, R17, UR7, !P0 ;  /* 0x0000000711007c0c */ /* 0x000fc4000c7a1270 */
[----:B------:R-:W-:Y:S01]  /*52a0*/  LEA.HI.X.SX32 R19, R0, R55, 0x1, P6 ;  /* 0x0000003700137211 */ /* 0x000fe200030f0eff */
[----:B------:R1:W-:Y:S01]  /*52b0*/  @P3 STG.E.U16 desc[UR24][R4.64], R25 ;  /* 0x0000001904003986 */ /* 0x0003e2000c101518 */
[----:B------:R-:W-:Y:S01]  /*52c0*/  ISETP.LT.AND P3, PT, R16, UR7, !P0 ;  /* 0x0000000710007c0c */ /* 0x000fe2000c761270 */
[----:B------:R-:W-:Y:S01]  /*52d0*/  IMAD R0, R71, 0x2, R6 ;  /* 0x0000000247007824 */ /* 0x000fe200078e0206 */
[C---:B------:R-:W-:Y:S01]  /*52e0*/  LEA R16, P6, R6.reuse, R53, 0x1 ;  /* 0x0000003506107211 */ /* 0x040fe200078c08ff */
[----:B------:R2:W-:Y:S01]  /*52f0*/  @P4 STG.E.U16 desc[UR24][R18.64], R26 ;  /* 0x0000001a12004986 */ /* 0x0005e2000c101518 */
[----:B------:R-:W-:Y:S02]  /*5300*/  ISETP.LT.AND P4, PT, R15, UR7, !P0 ;  /* 0x000000070f007c0c */ /* 0x000fe4000c781270 */
[----:B------:R-:W-:Y:S01]  /*5310*/  LEA.HI.X.SX32 R17, R6, R55, 0x1, P6 ;  /* 0x0000003706117211 */ /* 0x000fe200030f0eff */
[----:B------:R-:W-:Y:S01]  /*5320*/  IMAD R6, R71, 0x2, R0 ;  /* 0x0000000247067824 */ /* 0x000fe200078e0200 */
[----:B0-----:R-:W-:-:S02]  /*5330*/  LEA R2, P6, R0, R53, 0x1 ;  /* 0x0000003500027211 */ /* 0x001fc400078c08ff */
[----:B------:R-:W-:Y:S01]  /*5340*/  PRMT R24, R24, 0x7632, R24 ;  /* 0x0000763218187816 */ /* 0x000fe20000000018 */
[----:B------:R-:W-:Y:S01]  /*5350*/  @P1 STG.E.U16 desc[UR24][R16.64], R27 ;  /* 0x0000001b10001986 */ /* 0x000fe2000c101518 */
[----:B------:R-:W-:Y:S01]  /*5360*/  LEA.HI.X.SX32 R3, R0, R55, 0x1, P6 ;  /* 0x0000003700037211 */ /* 0x000fe200030f0eff */
[----:B------:R-:W-:Y:S01]  /*5370*/  IMAD R0, R71, 0x2, R6 ;  /* 0x0000000247007824 */ /* 0x000fe200078e0206 */
[C---:B-1----:R-:W-:Y:S02]  /*5380*/  LEA R4, P6, R6.reuse, R53, 0x1 ;  /* 0x0000003506047211 */ /* 0x042fe400078c08ff */
[----:B------:R-:W-:Y:S01]  /*5390*/  PRMT R25, R25, 0x7632, R25 ;  /* 0x0000763219197816 */ /* 0x000fe20000000019 */
[----:B------:R0:W-:Y:S01]  /*53a0*/  @P2 STG.E.U16 desc[UR24][R2.64], R24 ;  /* 0x0000001802002986 */ /* 0x0001e2000c101518 */
[----:B------:R-:W-:Y:S01]  /*53b0*/  LEA.HI.X.SX32 R5, R6, R55, 0x1, P6 ;  /* 0x0000003706057211 */ /* 0x000fe200030f0eff */
[----:B------:R-:W-:Y:S01]  /*53c0*/  IMAD R6, R71, 0x2, R0 ;  /* 0x0000000247067824 */ /* 0x000fe200078e0200 */
[----:B------:R-:W-:-:S02]  /*53d0*/  ISETP.LT.AND P1, PT, R14, UR7, !P0 ;  /* 0x000000070e007c0c */ /* 0x000fc4000c721270 */
[----:B------:R-:W-:Y:S01]  /*53e0*/  LEA R14, P6, R0, R53, 0x1 ;  /* 0x00000035000e7211 */ /* 0x000fe200078c08ff */
[----:B------:R1:W-:Y:S01]  /*53f0*/  @P5 STG.E.U16 desc[UR24][R4.64], R25 ;  /* 0x0000001904005986 */ /* 0x0003e2000c101518 */
[----:B------:R-:W-:Y:S02]  /*5400*/  ISETP.LT.AND P5, PT, R12, UR7, !P0 ;  /* 0x000000070c007c0c */ /* 0x000fe4000c7a1270 */
[----:B------:R-:W-:Y:S01]  /*5410*/  LEA.HI.X.SX32 R15, R0, R55, 0x1, P6 ;  /* 0x00000037000f7211 */ /* 0x000fe200030f0eff */
[----:B------:R-:W-:Y:S01]  /*5420*/  IMAD R0, R71, 0x2, R6 ;  /* 0x0000000247007824 */ /* 0x000fe200078e0206 */
[----:B------:R-:W-:Y:S02]  /*5430*/  LEA R12, P6, R6, R53, 0x1 ;  /* 0x00000035060c7211 */ /* 0x000fe400078c08ff */
[----:B--2---:R-:W-:Y:S02]  /*5440*/  PRMT R26, R26, 0x7632, R26 ;  /* 0x000076321a1a7816 */ /* 0x004fe4000000001a */
[----:B------:R-:W-:-:S02]  /*5450*/  ISETP.LT.AND P2, PT, R13, UR7, !P0 ;  /* 0x000000070d007c0c */ /* 0x000fc4000c741270 */
[----:B------:R-:W-:Y:S01]  /*5460*/  LEA.HI.X.SX32 R13, R6, R55, 0x1, P6 ;  /* 0x00000037060d7211 */ /* 0x000fe200030f0eff */
[C---:B------:R-:W-:Y:S01]  /*5470*/  IMAD R6, R71.reuse, 0x2, R0 ;  /* 0x0000000247067824 */ /* 0x040fe200078e0200 */
[----:B------:R2:W-:Y:S01]  /*5480*/  @P3 STG.E.U16 desc[UR24][R14.64], R26 ;  /* 0x0000001a0e003986 */ /* 0x0005e2000c101518 */
[-C--:B0-----:R-:W-:Y:S02]  /*5490*/  LEA R2, P3, R0, R53.reuse, 0x1 ;  /* 0x0000003500027211 */ /* 0x081fe400078608ff */
[C---:B------:R-:W-:Y:S01]  /*54a0*/  IMAD R16, R71.reuse, 0x2, R6 ;  /* 0x0000000247107824 */ /* 0x040fe200078e0206 */
[----:B-1----:R-:W-:Y:S02]  /*54b0*/  LEA R4, P6, R6, R53, 0x1 ;  /* 0x0000003506047211 */ /* 0x002fe400078c08ff */
[----:B------:R-:W-:Y:S01]  /*54c0*/  LEA.HI.X.SX32 R3, R0, R55, 0x1, P3 ;  /* 0x0000003700037211 */ /* 0x000fe200018f0eff */
[----:B------:R-:W-:Y:S01]  /*54d0*/  IMAD R0, R71, 0x2, R16 ;  /* 0x0000000247007824 */ /* 0x000fe200078e0210 */
[----:B------:R-:W-:-:S02]  /*54e0*/  PRMT R27, R27, 0x7632, R27 ;  /* 0x000076321b1b7816 */ /* 0x000fc4000000001b */
[----:B------:R-:W-:Y:S01]  /*54f0*/  LEA.HI.X.SX32 R5, R6, R55, 0x1, P6 ;  /* 0x0000003706057211 */ /* 0x000fe200030f0eff */
[----:B------:R-:W-:Y:S01]  /*5500*/  IMAD R6, R71, 0x2, R0 ;  /* 0x0000000247067824 */ /* 0x000fe200078e0200 */
[----:B------:R-:W-:Y:S01]  /*5510*/  ISETP.LT.AND P3, PT, R10, UR7, !P0 ;  /* 0x000000070a007c0c */ /* 0x000fe2000c761270 */
[----:B------:R0:W-:Y:S01]  /*5520*/  @P4 STG.E.U16 desc[UR24][R12.64], R27 ;  /* 0x0000001b0c004986 */ /* 0x0001e2000c101518 */
[----:B------:R-:W-:Y:S01]  /*5530*/  ISETP.LT.AND P4, PT, R11, UR7, !P0 ;  /* 0x000000070b007c0c */ /* 0x000fe2000c781270 */
[C---:B------:R-:W-:Y:S01]  /*5540*/  IMAD R17, R71.reuse, 0x2, R6 ;  /* 0x0000000247117824 */ /* 0x040fe200078e0206 */
[-C--:B--2---:R-:W-:Y:S01]  /*5550*/  LEA R14, P6, R6, R53.reuse, 0x1 ;  /* 0x00000035060e7211 */ /* 0x084fe200078c08ff */
[----:B---3--:R1:W-:Y:S01]  /*5560*/  @P1 STG.E.U16 desc[UR24][R2.64], R36 ;  /* 0x0000002402001986 */ /* 0x0083e2000c101518 */
[----:B------:R-:W-:Y:S02]  /*5570*/  LEA R10, P1, R16, R53, 0x1 ;  /* 0x00000035100a7211 */ /* 0x000fe400078208ff */
[-C--:B------:R-:W-:Y:S01]  /*5580*/  LEA.HI.X.SX32 R15, R6, R55.reuse, 0x1, P6 ;  /* 0x00000037060f7211 */ /* 0x080fe200030f0eff */
[----:B------:R2:W-:Y:S01]  /*5590*/  @P2 STG.E.U16 desc[UR24][R4.64], R37 ;  /* 0x0000002504002986 */ /* 0x0005e2000c101518 */
[----:B------:R-:W-:Y:S01]  /*55a0*/  LEA.HI.X.SX32 R11, R16, R55, 0x1, P1 ;  /* 0x00000037100b7211 */ /* 0x000fe200008f0eff */
[----:B------:R-:W-:Y:S01]  /*55b0*/  IMAD R16, R71, 0x2, R17 ;  /* 0x0000000247107824 */ /* 0x000fe200078e0211 */
[----:B0-----:R-:W-:-:S03]  /*55c0*/  LEA R12, P2, R0, R53, 0x1 ;  /* 0x00000035000c7211 */ /* 0x001fc600078408ff */
[----:B------:R0:W-:Y:S01]  /*55d0*/  @P5 STG.E.U16 desc[UR24][R10.64], R38 ;  /* 0x000000260a005986 */ /* 0x0001e2000c101518 */
[----:B------:R-:W-:Y:S01]  /*55e0*/  LEA.HI.X.SX32 R13, R0, R55, 0x1, P2 ;  /* 0x00000037000d7211 */ /* 0x000fe200010f0eff */
[----:B------:R-:W-:Y:S01]  /*55f0*/  IMAD R0, R71, 0x2, R16 ;  /* 0x0000000247007824 */ /* 0x000fe200078e0210 */
[-C--:B-1----:R-:W-:Y:S02]  /*5600*/  LEA R2, P6, R17, R53.reuse, 0x1 ;  /* 0x0000003511027211 */ /* 0x082fe400078c08ff */
[C---:B--2---:R-:W-:Y:S01]  /*5610*/  LEA R4, P1, R16.reuse, R53, 0x1 ;  /* 0x0000003510047211 */ /* 0x044fe200078208ff */
[----:B------:R0:W-:Y:S01]  /*5620*/  @P4 STG.E.U16 desc[UR24][R12.64], R39 ;  /* 0x000000270c004986 */ /* 0x0001e2000c101518 */
[----:B------:R-:W-:Y:S02]  /*5630*/  ISETP.LT.AND P2, PT, R9, UR7, !P0 ;  /* 0x0000000709007c0c */ /* 0x000fe4000c741270 */
[----:B------:R-:W-:Y:S02]  /*5640*/  LEA.HI.X.SX32 R5, R16, R55, 0x1, P1 ;  /* 0x0000003710057211 */ /* 0x000fe400008f0eff */
[----:B------:R-:W-:-:S02]  /*5650*/  ISETP.LT.AND P1, PT, R8, UR7, !P0 ;  /* 0x0000000708007c0c */ /* 0x000fc4000c721270 */
[----:B------:R-:W-:Y:S02]  /*5660*/  ISETP.LT.AND P0, PT, R7, UR7, !P0 ;  /* 0x0000000707007c0c */ /* 0x000fe4000c701270 */
[----:B------:R-:W-:Y:S02]  /*5670*/  LEA.HI.X.SX32 R3, R17, R55, 0x1, P6 ;  /* 0x0000003711037211 */ /* 0x000fe400030f0eff */
[----:B------:R-:W-:Y:S02]  /*5680*/  LEA R6, P6, R0, R53, 0x1 ;  /* 0x0000003500067211 */ /* 0x000fe400078c08ff */
[----:B------:R-:W-:Y:S02]  /*5690*/  PRMT R36, R36, 0x7632, R36 ;  /* 0x0000763224247816 */ /* 0x000fe40000000024 */
[----:B------:R-:W-:Y:S02]  /*56a0*/  LEA.HI.X.SX32 R7, R0, R55, 0x1, P6 ;  /* 0x0000003700077211 */ /* 0x000fe400030f0eff */
[----:B------:R-:W-:Y:S01]  /*56b0*/  PRMT R37, R37, 0x7632, R37 ;  /* 0x0000763225257816 */ /* 0x000fe20000000025 */
[----:B------:R0:W-:Y:S01]  /*56c0*/  @P3 STG.E.U16 desc[UR24][R14.64], R36 ;  /* 0x000000240e003986 */ /* 0x0001e2000c101518 */
[----:B------:R-:W-:-:S03]  /*56d0*/  PRMT R0, R38, 0x7632, R0 ;  /* 0x0000763226007816 */ /* 0x000fc60000000000 */
[----:B------:R0:W-:Y:S04]  /*56e0*/  @P2 STG.E.U16 desc[UR24][R2.64], R37 ;  /* 0x0000002502002986 */ /* 0x0001e8000c101518 */
[----:B------:R0:W-:Y:S01]  /*56f0*/  @P1 STG.E.U16 desc[UR24][R4.64], R0 ;  /* 0x0000000004001986 */ /* 0x0001e2000c101518 */
[----:B------:R-:W-:Y:S05]  /*5700*/  @!P0 EXIT ;  /* 0x000000000000894d */ /* 0x000fea0003800000 */
[----:B0-----:R-:W-:-:S05]  /*5710*/  PRMT R3, R39, 0x7632, R3 ;  /* 0x0000763227037816 */ /* 0x001fca0000000003 */
[----:B------:R-:W-:Y:S01]  /*5720*/  STG.E.U16 desc[UR24][R6.64], R3 ;  /* 0x0000000306007986 */ /* 0x000fe2000c101518 */
[----:B------:R-:W-:Y:S05]  /*5730*/  EXIT ;  /* 0x000000000000794d */ /* 0x000fea0003800000 */
.L_x_2:
[----:B------:R-:W-:-:S00]  /*5740*/  BRA `(.L_x_2) ;  /* 0xfffffffc00fc7947 */ /* 0x000fc0000383ffff */
[----:B------:R-:W-:-:S00]  /*5750*/  NOP ;  /* 0x0000000000007918 */ /* 0x000fc00000000000 */
        /* <DEDUP_REMOVED lines=10> */
.L_x_3:


//--------------------- .nv.shared.matmul_kernel  --------------------------
	.section	.nv.shared.matmul_kernel,"aw",@nobits
	.sectionflags	@""
	.align	16
	.zero		1024


//--------------------- .nv.shared.reserved.0     --------------------------
	.section	.nv.shared.reserved.0,"aw",@nobits
	.weak		__nv_reservedSMEM_offset_0_alias
	.size		__nv_reservedSMEM_offset_0_alias, 0, 0
	.other		__nv_reservedSMEM_offset_0_alias,@"STO_CUDA_RESERVED_SHARED STV_DEFAULT"
__nv_reservedSMEM_offset_0_alias:
	.zero		0


//--------------------- .nv.constant0.matmul_kernel --------------------------
	.section	.nv.constant0.matmul_kernel,"a",@progbits
	.sectionflags	@""
	.align	4
.nv.constant0.matmul_kernel:
	.zero		608


//--------------------- SYMBOLS --------------------------

	.type		.nv.reservedSmem.offset0,@object
	.size		.nv.reservedSmem.offset0,0x4
